// auto-generated by cutlass_sweep.gemm — config: {"arch": "sm_90", "cluster_m": 1, "cluster_n": 1, "dtype": "int8", "stages": 4, "tile_k": 64, "tile_m": 256, "tile_n": 64}
#include "cutlass/cutlass.h"
#include "cutlass/gemm/collective/collective_builder.hpp"
#include "cutlass/gemm/device/gemm_universal_adapter.h"
#include "cutlass/gemm/kernel/gemm_universal.hpp"
#include "cutlass/epilogue/collective/collective_builder.hpp"

using ElemA = int8_t;
using ElemB = int8_t;
using ElemCD = int8_t;
using Acc  = int32_t;
using TileShape    = cute::Shape<cute::_256, cute::_64, cute::_64>;
using ClusterShape = cute::Shape<cute::_1, cute::_1, cute::_1>;

using CollectiveEpilogue = typename cutlass::epilogue::collective::CollectiveBuilder<
    cutlass::arch::Sm90, cutlass::arch::OpClassTensorOp,
    TileShape, ClusterShape,
    cutlass::epilogue::collective::EpilogueTileAuto,
    Acc, Acc,
    ElemCD, cutlass::layout::RowMajor, 128 / cutlass::sizeof_bits<ElemCD>::value,
    ElemCD, cutlass::layout::RowMajor, 128 / cutlass::sizeof_bits<ElemCD>::value,
    cutlass::epilogue::collective::EpilogueScheduleAuto
  >::CollectiveOp;

using CollectiveMainloop = typename cutlass::gemm::collective::CollectiveBuilder<
    cutlass::arch::Sm90, cutlass::arch::OpClassTensorOp,
    ElemA, cutlass::layout::RowMajor, 128 / cutlass::sizeof_bits<ElemA>::value,
    ElemB, cutlass::layout::ColumnMajor, 128 / cutlass::sizeof_bits<ElemB>::value,
    Acc,
    TileShape, ClusterShape,
    cutlass::gemm::collective::StageCount<4>,
    cutlass::gemm::collective::KernelScheduleAuto
  >::CollectiveOp;

using GemmKernel = cutlass::gemm::kernel::GemmUniversal<
    cute::Shape<int,int,int,int>,
    CollectiveMainloop,
    CollectiveEpilogue
>;
using Gemm = cutlass::gemm::device::GemmUniversalAdapter<GemmKernel>;

// Force the device kernel symbol into the cubin without needing a host main.
auto* _anchor = &cutlass::device_kernel<GemmKernel>;


// ===== COMPILED SASS (sm_90a) =====

	.target	sm_90a

	.elftype	@"ET_EXEC"


//--------------------- .note.nv.tkinfo           --------------------------
	.section	.note.nv.tkinfo,"",@"SHT_NOTE"
	.sectionflags	@"SHF_NOTE_NV_TKINFO"
	.tkinfo
        /*0018*/ 	.word	0x00000002
        /*0030*/ 	.string	""
        /*0030*/ 	.string	"ptxas"
        /*0030*/ 	.string	"Cuda compilation tools, release 13.0, V13.0.88"
        /*0030*/ 	.string	"Build cuda_13.0.r13.0/compiler.36424714_0"
        /*0030*/ 	.string	"-arch sm_90a -m 64 "



//--------------------- .note.nv.cuinfo           --------------------------
	.section	.note.nv.cuinfo,"",@"SHT_NOTE"
	.sectionflags	@"SHF_NOTE_NV_CUINFO"
        /*0018*/ 	.short	0x0002
        /*001a*/ 	.short	0x005a
        /*001c*/ 	.short	0x0082
	.zero		2


//--------------------- .nv.info                  --------------------------
	.section	.nv.info,"",@"SHT_CUDA_INFO"
	.align	4


	//----- nvinfo : EIATTR_REGCOUNT
	.align		4
        /*0000*/ 	.byte	0x04, 0x2f
        /*0002*/ 	.short	(.L_15 - .L_14)
	.align		4
.L_14:
        /*0004*/ 	.word	index@(_ZN7cutlass13device_kernelINS_4gemm6kernel13GemmUniversalIN4cute5tupleIJiiiiEEENS1_10collective13CollectiveMmaINS1_34MainloopSm90TmaGmmaWarpSpecializedILi4ENS5_IJNS4_1CILi1EEESB_SB_EEENS1_35KernelTmaWarpSpecializedCooperativeEEENS5_IJNSA_ILi256EEENSA_ILi64EEESG_EEEaNS5_IJlSB_lEEEaSI_NS4_8TiledMMAINS4_8MMA_AtomIJNS4_4SM904GMMA26MMA_64x64x32_S32S8S8_SS_TNEEEENS4_6LayoutINS5_IJNSA_ILi2EEESB_SB_EEENS5_IJSB_NSA_ILi0EEESS_EEEEENS5_IJNS4_10UnderscoreESV_SV_EEEEENS4_13SM90_TMA_LOADENS4_14ComposedLayoutINS4_7SwizzleILi2ELi4ELi3EEENS4_18smem_ptr_flag_bitsILi8EEENSP_INS5_IJNSA_ILi8EEESG_EEENS5_IJSG_SB_EEEEEEEvNS4_8identityESY_S18_vS19_EENS_8epilogue10collective6detail29Sm90TmaWarpSpecializedAdapterINS1C_15DefaultEpilogueIaSI_SI_NS1B_6thread17LinearCombinationIaLi1EiiLNS1G_9ScaleType4KindE0ELNS_15FloatRoundStyleE2EaEENS1_15EpilogueDefaultEEEEEvvEEEEvNT_6ParamsE)
        /*0008*/ 	.word	0x000000a8


	//----- nvinfo : EIATTR_FRAME_SIZE
	.align		4
.L_15:
        /*000c*/ 	.byte	0x04, 0x11
        /*000e*/ 	.short	(.L_17 - .L_16)
	.align		4
.L_16:
        /*0010*/ 	.word	index@(_ZN7cutlass13device_kernelINS_4gemm6kernel13GemmUniversalIN4cute5tupleIJiiiiEEENS1_10collective13CollectiveMmaINS1_34MainloopSm90TmaGmmaWarpSpecializedILi4ENS5_IJNS4_1CILi1EEESB_SB_EEENS1_35KernelTmaWarpSpecializedCooperativeEEENS5_IJNSA_ILi256EEENSA_ILi64EEESG_EEEaNS5_IJlSB_lEEEaSI_NS4_8TiledMMAINS4_8MMA_AtomIJNS4_4SM904GMMA26MMA_64x64x32_S32S8S8_SS_TNEEEENS4_6LayoutINS5_IJNSA_ILi2EEESB_SB_EEENS5_IJSB_NSA_ILi0EEESS_EEEEENS5_IJNS4_10UnderscoreESV_SV_EEEEENS4_13SM90_TMA_LOADENS4_14ComposedLayoutINS4_7SwizzleILi2ELi4ELi3EEENS4_18smem_ptr_flag_bitsILi8EEENSP_INS5_IJNSA_ILi8EEESG_EEENS5_IJSG_SB_EEEEEEEvNS4_8identityESY_S18_vS19_EENS_8epilogue10collective6detail29Sm90TmaWarpSpecializedAdapterINS1C_15DefaultEpilogueIaSI_SI_NS1B_6thread17LinearCombinationIaLi1EiiLNS1G_9ScaleType4KindE0ELNS_15FloatRoundStyleE2EaEENS1_15EpilogueDefaultEEEEEvvEEEEvNT_6ParamsE)
        /*0014*/ 	.word	0x00000000


	//----- nvinfo : EIATTR_MIN_STACK_SIZE
	.align		4
.L_17:
        /*0018*/ 	.byte	0x04, 0x12
        /*001a*/ 	.short	(.L_19 - .L_18)
	.align		4
.L_18:
        /*001c*/ 	.word	index@(_ZN7cutlass13device_kernelINS_4gemm6kernel13GemmUniversalIN4cute5tupleIJiiiiEEENS1_10collective13CollectiveMmaINS1_34MainloopSm90TmaGmmaWarpSpecializedILi4ENS5_IJNS4_1CILi1EEESB_SB_EEENS1_35KernelTmaWarpSpecializedCooperativeEEENS5_IJNSA_ILi256EEENSA_ILi64EEESG_EEEaNS5_IJlSB_lEEEaSI_NS4_8TiledMMAINS4_8MMA_AtomIJNS4_4SM904GMMA26MMA_64x64x32_S32S8S8_SS_TNEEEENS4_6LayoutINS5_IJNSA_ILi2EEESB_SB_EEENS5_IJSB_NSA_ILi0EEESS_EEEEENS5_IJNS4_10UnderscoreESV_SV_EEEEENS4_13SM90_TMA_LOADENS4_14ComposedLayoutINS4_7SwizzleILi2ELi4ELi3EEENS4_18smem_ptr_flag_bitsILi8EEENSP_INS5_IJNSA_ILi8EEESG_EEENS5_IJSG_SB_EEEEEEEvNS4_8identityESY_S18_vS19_EENS_8epilogue10collective6detail29Sm90TmaWarpSpecializedAdapterINS1C_15DefaultEpilogueIaSI_SI_NS1B_6thread17LinearCombinationIaLi1EiiLNS1G_9ScaleType4KindE0ELNS_15FloatRoundStyleE2EaEENS1_15EpilogueDefaultEEEEEvvEEEEvNT_6ParamsE)
        /*0020*/ 	.word	0x00000000
.L_19:


//--------------------- .nv.compat                --------------------------
	.section	.nv.compat,"",@"SHT_CUDA_COMPAT_INFO"
	.align	4
        /*0000*/ 	.byte	0x02, 0x09, 0x01, 0x00, 0x02, 0x02, 0x04, 0x00, 0x02, 0x05, 0x05, 0x00, 0x03, 0x07, 0x01, 0x01
        /*0010*/ 	.byte	0x02, 0x03, 0x01, 0x00, 0x02, 0x06, 0x01, 0x00, 0x04, 0x0b, 0x08, 0x00, 0x00, 0x00, 0x00, 0x00
        /*0020*/ 	.byte	0x00, 0x00, 0x00, 0x00


//--------------------- .nv.info._ZN7cutlass13device_kernelINS_4gemm6kernel13GemmUniversalIN4cute5tupleIJiiiiEEENS1_10collective13CollectiveMmaINS1_34MainloopSm90TmaGmmaWarpSpecializedILi4ENS5_IJNS4_1CILi1EEESB_SB_EEENS1_35KernelTmaWarpSpecializedCooperativeEEENS5_IJNSA_ILi256EEENSA_ILi64EEESG_EEEaNS5_IJlSB_lEEEaSI_NS4_8TiledMMAINS4_8MMA_AtomIJNS4_4SM904GMMA26MMA_64x64x32_S32S8S8_SS_TNEEEENS4_6LayoutINS5_IJNSA_ILi2EEESB_SB_EEENS5_IJSB_NSA_ILi0EEESS_EEEEENS5_IJNS4_10UnderscoreESV_SV_EEEEENS4_13SM90_TMA_LOADENS4_14ComposedLayoutINS4_7SwizzleILi2ELi4ELi3EEENS4_18smem_ptr_flag_bitsILi8EEENSP_INS5_IJNSA_ILi8EEESG_EEENS5_IJSG_SB_EEEEEEEvNS4_8identityESY_S18_vS19_EENS_8epilogue10collective6detail29Sm90TmaWarpSpecializedAdapterINS1C_15DefaultEpilogueIaSI_SI_NS1B_6thread17LinearCombinationIaLi1EiiLNS1G_9ScaleType4KindE0ELNS_15FloatRoundStyleE2EaEENS1_15EpilogueDefaultEEEEEvvEEEEvNT_6ParamsE --------------------------
	.section	.nv.info._ZN7cutlass13device_kernelINS_4gemm6kernel13GemmUniversalIN4cute5tupleIJiiiiEEENS1_10collective13CollectiveMmaINS1_34MainloopSm90TmaGmmaWarpSpecializedILi4ENS5_IJNS4_1CILi1EEESB_SB_EEENS1_35KernelTmaWarpSpecializedCooperativeEEENS5_IJNSA_ILi256EEENSA_ILi64EEESG_EEEaNS5_IJlSB_lEEEaSI_NS4_8TiledMMAINS4_8MMA_AtomIJNS4_4SM904GMMA26MMA_64x64x32_S32S8S8_SS_TNEEEENS4_6LayoutINS5_IJNSA_ILi2EEESB_SB_EEENS5_IJSB_NSA_ILi0EEESS_EEEEENS5_IJNS4_10UnderscoreESV_SV_EEEEENS4_13SM90_TMA_LOADENS4_14ComposedLayoutINS4_7SwizzleILi2ELi4ELi3EEENS4_18smem_ptr_flag_bitsILi8EEENSP_INS5_IJNSA_ILi8EEESG_EEENS5_IJSG_SB_EEEEEEEvNS4_8identityESY_S18_vS19_EENS_8epilogue10collective6detail29Sm90TmaWarpSpecializedAdapterINS1C_15DefaultEpilogueIaSI_SI_NS1B_6thread17LinearCombinationIaLi1EiiLNS1G_9ScaleType4KindE0ELNS_15FloatRoundStyleE2EaEENS1_15EpilogueDefaultEEEEEvvEEEEvNT_6ParamsE,"",@"SHT_CUDA_INFO"
	.sectionflags	@""
	.align	4


	//----- nvinfo : EIATTR_CUDA_API_VERSION
	.align		4
        /*0000*/ 	.byte	0x04, 0x37
        /*0002*/ 	.short	(.L_21 - .L_20)
.L_20:
        /*0004*/ 	.word	0x00000082


	//----- nvinfo : EIATTR_KPARAM_INFO
	.align		4
.L_21:
        /*0008*/ 	.byte	0x04, 0x17
        /*000a*/ 	.short	(.L_23 - .L_22)
.L_22:
        /*000c*/ 	.word	0x00000000
        /*0010*/ 	.short	0x0000
        /*0012*/ 	.short	0x0070
        /*0014*/ 	.byte	0x00, 0xf0, 0x01, 0x10


	//----- nvinfo : EIATTR_SPARSE_MMA_MASK
	.align		4
.L_23:
        /*0018*/ 	.byte	0x03, 0x50
        /*001a*/ 	.short	0x0000


	//----- nvinfo : EIATTR_MAXREG_COUNT
	.align		4
        /*001c*/ 	.byte	0x03, 0x1b
        /*001e*/ 	.short	0x00a8


	//----- nvinfo : EIATTR_NUM_BARRIERS
	.align		4
        /*0020*/ 	.byte	0x02, 0x4c
        /*0022*/ 	.byte	0x01
	.zero		1


	//----- nvinfo : EIATTR_EXTERNS
	.align		4
        /*0024*/ 	.byte	0x04, 0x0f
        /*0026*/ 	.short	(.L_25 - .L_24)


	//   ....[0]....
	.align		4
.L_24:
        /*0028*/ 	.word	index@(__assertfail)


	//----- nvinfo : EIATTR_MERCURY_ISA_VERSION
	.align		4
.L_25:
        /*002c*/ 	.byte	0x03, 0x5f
        /*002e*/ 	.short	0x0101


	//----- nvinfo : EIATTR_INT_WARP_WIDE_INSTR_OFFSETS
	.align		4
        /*0030*/ 	.byte	0x04, 0x31
        /*0032*/ 	.short	(.L_27 - .L_26)


	//   ....[0]....
.L_26:
        /*0034*/ 	.word	0x000003b0


	//   ....[1]....
        /*0038*/ 	.word	0x000003c0


	//   ....[2]....
        /*003c*/ 	.word	0x000004e0


	//----- nvinfo : EIATTR_COOP_GROUP_MASK_REGIDS
	.align		4
.L_27:
        /*0040*/ 	.byte	0x04, 0x29
        /*0042*/ 	.short	(.L_29 - .L_28)


	//   ....[0]....
.L_28:
        /*0044*/ 	.word	0xffffffff


	//   ....[1]....
        /*0048*/ 	.word	0xffffffff


	//   ....[2]....
        /*004c*/ 	.word	0xffffffff


	//   ....[3]....
        /*0050*/ 	.word	0xffffffff


	//   ....[4]....
        /*0054*/ 	.word	0xffffffff


	//----- nvinfo : EIATTR_COOP_GROUP_INSTR_OFFSETS
	.align		4
.L_29:
        /*0058*/ 	.byte	0x04, 0x28
        /*005a*/ 	.short	(.L_31 - .L_30)


	//   ....[0]....
.L_30:
        /*005c*/ 	.word	0x00000060


	//   ....[1]....
        /*0060*/ 	.word	0x00000070


	//   ....[2]....
        /*0064*/ 	.word	0x00000130


	//   ....[3]....
        /*0068*/ 	.word	0x000002c0


	//   ....[4]....
        /*006c*/ 	.word	0x00001170


	//----- nvinfo : EIATTR_REG_RECONFIG
	.align		4
.L_31:
        /*0070*/ 	.byte	0x01, 0x54
	.zero		2


	//----- nvinfo : EIATTR_SYSCALL_OFFSETS
	.align		4
        /*0074*/ 	.byte	0x04, 0x46
        /*0076*/ 	.short	(.L_33 - .L_32)


	//   ....[0]....
.L_32:
        /*0078*/ 	.word	0x00001360


	//----- nvinfo : EIATTR_MBARRIER_INSTR_OFFSETS
	.align		4
.L_33:
        /*007c*/ 	.byte	0x04, 0x39
        /*007e*/ 	.short	(.L_35 - .L_34)


	//   ....[0]....
.L_34:
        /*0080*/ 	.word	0x00000230
        /*0084*/ 	.word	0x000000ff
        /*0088*/ 	.word	0x00000000
        /*008c*/ 	.short	0x0100
        /*008e*/ 	.byte	0x08
	.zero		1


	//   ....[1]....
        /*0090*/ 	.word	0x00000240
        /*0094*/ 	.word	0x000000ff
        /*0098*/ 	.word	0x00000020
        /*009c*/ 	.short	0x0100
        /*009e*/ 	.byte	0x08
	.zero		1


	//   ....[2]....
        /*00a0*/ 	.word	0x00000250
        /*00a4*/ 	.word	0x000000ff
        /*00a8*/ 	.word	0x00000008
        /*00ac*/ 	.short	0x0100
        /*00ae*/ 	.byte	0x08
	.zero		1


	//   ....[3]....
        /*00b0*/ 	.word	0x00000260
        /*00b4*/ 	.word	0x000000ff
        /*00b8*/ 	.word	0x00000028
        /*00bc*/ 	.short	0x0100
        /*00be*/ 	.byte	0x08
	.zero		1


	//   ....[4]....
        /*00c0*/ 	.word	0x00000270
        /*00c4*/ 	.word	0x000000ff
        /*00c8*/ 	.word	0x00000010
        /*00cc*/ 	.short	0x0100
        /*00ce*/ 	.byte	0x08
	.zero		1


	//   ....[5]....
        /*00d0*/ 	.word	0x00000280
        /*00d4*/ 	.word	0x000000ff
        /*00d8*/ 	.word	0x00000030
        /*00dc*/ 	.short	0x0100
        /*00de*/ 	.byte	0x08
	.zero		1


	//   ....[6]....
        /*00e0*/ 	.word	0x00000290
        /*00e4*/ 	.word	0x000000ff
        /*00e8*/ 	.word	0x00000018
        /*00ec*/ 	.short	0x0100
        /*00ee*/ 	.byte	0x08
	.zero		1


	//   ....[7]....
        /*00f0*/ 	.word	0x000002a0
        /*00f4*/ 	.word	0x000000ff
        /*00f8*/ 	.word	0x00000038
        /*00fc*/ 	.short	0x0100
        /*00fe*/ 	.byte	0x08
	.zero		1


	//   ....[8]....
        /*0100*/ 	.word	0x00000560
        /*0104*/ 	.word	0x000000ff
        /*0108*/ 	.word	0x00000050
        /*010c*/ 	.short	0x0100
        /*010e*/ 	.byte	0x08
	.zero		1


	//   ....[9]....
        /*0110*/ 	.word	0x000005c0
        /*0114*/ 	.word	0x000000ff
        /*0118*/ 	.word	0x00000058
        /*011c*/ 	.short	0x0100
        /*011e*/ 	.byte	0x08
	.zero		1


	//   ....[10]....
        /*0120*/ 	.word	0x00001430
        /*0124*/ 	.word	0x00000003
        /*0128*/ 	.word	0x00000000
        /*012c*/ 	.short	0x010a
        /*012e*/ 	.byte	0x3f
	.zero		1


	//   ....[11]....
        /*0130*/ 	.word	0x00001490
        /*0134*/ 	.word	0x00000003
        /*0138*/ 	.word	0x00000000
        /*013c*/ 	.short	0x010a
        /*013e*/ 	.byte	0x3f
	.zero		1


	//   ....[12]....
        /*0140*/ 	.word	0x000017f0
        /*0144*/ 	.word	0x00000005
        /*0148*/ 	.word	0x00000000
        /*014c*/ 	.short	0x010a
        /*014e*/ 	.byte	0x3f
	.zero		1


	//   ....[13]....
        /*0150*/ 	.word	0x00001830
        /*0154*/ 	.word	0x00000005
        /*0158*/ 	.word	0x00000000
        /*015c*/ 	.short	0x010a
        /*015e*/ 	.byte	0x3f
	.zero		1


	//   ....[14]....
        /*0160*/ 	.word	0x00001a70
        /*0164*/ 	.word	0x00000004
        /*0168*/ 	.word	0x00000000
        /*016c*/ 	.short	0x0101
        /*016e*/ 	.byte	0x3f
	.zero		1


	//   ....[15]....
        /*0170*/ 	.word	0x00001c10
        /*0174*/ 	.word	0x00000000
        /*0178*/ 	.word	0x00000000
        /*017c*/ 	.short	0x0101
        /*017e*/ 	.byte	0x3f
	.zero		1


	//   ....[16]....
        /*0180*/ 	.word	0x00006110
        /*0184*/ 	.word	0x0000000e
        /*0188*/ 	.word	0x00000020
        /*018c*/ 	.short	0x010a
        /*018e*/ 	.byte	0x3f
	.zero		1


	//   ....[17]....
        /*0190*/ 	.word	0x000064d0
        /*0194*/ 	.word	0x00000005
        /*0198*/ 	.word	0x00000058
        /*019c*/ 	.short	0x0101
        /*019e*/ 	.byte	0x3f
	.zero		1


	//   ....[18]....
        /*01a0*/ 	.word	0x00006be0
        /*01a4*/ 	.word	0x00000007
        /*01a8*/ 	.word	0x00000000
        /*01ac*/ 	.short	0x010a
        /*01ae*/ 	.byte	0x3f
	.zero		1


	//   ....[19]....
        /*01b0*/ 	.word	0x00006c60
        /*01b4*/ 	.word	0x00000008
        /*01b8*/ 	.word	0x00000000
        /*01bc*/ 	.short	0x010a
        /*01be*/ 	.byte	0x3f
	.zero		1


	//   ....[20]....
        /*01c0*/ 	.word	0x00006cf0
        /*01c4*/ 	.word	0x0000000b
        /*01c8*/ 	.word	0x00000000
        /*01cc*/ 	.short	0x010a
        /*01ce*/ 	.byte	0x3f
	.zero		1


	//   ....[21]....
        /*01d0*/ 	.word	0x00006d80
        /*01d4*/ 	.word	0x00000003
        /*01d8*/ 	.word	0x00000000
        /*01dc*/ 	.short	0x010a
        /*01de*/ 	.byte	0x3f
	.zero		1


	//   ....[22]....
        /*01e0*/ 	.word	0x00006de0
        /*01e4*/ 	.word	0x00000003
        /*01e8*/ 	.word	0x00000000
        /*01ec*/ 	.short	0x010a
        /*01ee*/ 	.byte	0x3f
	.zero		1


	//   ....[23]....
        /*01f0*/ 	.word	0x00006e30
        /*01f4*/ 	.word	0x00000005
        /*01f8*/ 	.word	0x00000000
        /*01fc*/ 	.short	0x010a
        /*01fe*/ 	.byte	0x3f
	.zero		1


	//   ....[24]....
        /*0200*/ 	.word	0x00006f00
        /*0204*/ 	.word	0x0000000e
        /*0208*/ 	.word	0x00000020
        /*020c*/ 	.short	0x010a
        /*020e*/ 	.byte	0x3f
	.zero		1


	//   ....[25]....
        /*0210*/ 	.word	0x00006fd0
        /*0214*/ 	.word	0x00000007
        /*0218*/ 	.word	0x00000000
        /*021c*/ 	.short	0x010a
        /*021e*/ 	.byte	0x3f
	.zero		1


	//   ....[26]....
        /*0220*/ 	.word	0x00007020
        /*0224*/ 	.word	0x00000008
        /*0228*/ 	.word	0x00000000
        /*022c*/ 	.short	0x010a
        /*022e*/ 	.byte	0x3f
	.zero		1


	//   ....[27]....
        /*0230*/ 	.word	0x00007070
        /*0234*/ 	.word	0x0000000b
        /*0238*/ 	.word	0x00000000
        /*023c*/ 	.short	0x010a
        /*023e*/ 	.byte	0x3f
	.zero		1


	//----- nvinfo : EIATTR_NUM_MBARRIERS
	.align		4
.L_35:
        /*0240*/ 	.byte	0x03, 0x38
        /*0242*/ 	.short	0x000a


	//----- nvinfo : EIATTR_EXIT_INSTR_OFFSETS
	.align		4
        /*0244*/ 	.byte	0x04, 0x1c
        /*0246*/ 	.short	(.L_37 - .L_36)


	//   ....[0]....
.L_36:
        /*0248*/ 	.word	0x00000660


	//   ....[1]....
        /*024c*/ 	.word	0x00000f30


	//   ....[2]....
        /*0250*/ 	.word	0x000057f0


	//   ....[3]....
        /*0254*/ 	.word	0x00005e20


	//   ....[4]....
        /*0258*/ 	.word	0x00006dd0


	//----- nvinfo : EIATTR_MAX_THREADS
	.align		4
.L_37:
        /*025c*/ 	.byte	0x04, 0x05
        /*025e*/ 	.short	(.L_39 - .L_38)
.L_38:
        /*0260*/ 	.word	0x00000180
        /*0264*/ 	.word	0x00000001
        /*0268*/ 	.word	0x00000001


	//----- nvinfo : EIATTR_CRS_STACK_SIZE
	.align		4
.L_39:
        /*026c*/ 	.byte	0x04, 0x1e
        /*026e*/ 	.short	(.L_41 - .L_40)
.L_40:
        /*0270*/ 	.word	0x00000000


	//----- nvinfo : EIATTR_CBANK_PARAM_SIZE
	.align		4
.L_41:
        /*0274*/ 	.byte	0x03, 0x19
        /*0276*/ 	.short	0x0470


	//----- nvinfo : EIATTR_PARAM_CBANK
	.align		4
        /*0278*/ 	.byte	0x04, 0x0a
        /*027a*/ 	.short	(.L_43 - .L_42)
	.align		4
.L_42:
        /*027c*/ 	.word	index@(.nv.constant0._ZN7cutlass13device_kernelINS_4gemm6kernel13GemmUniversalIN4cute5tupleIJiiiiEEENS1_10collective13CollectiveMmaINS1_34MainloopSm90TmaGmmaWarpSpecializedILi4ENS5_IJNS4_1CILi1EEESB_SB_EEENS1_35KernelTmaWarpSpecializedCooperativeEEENS5_IJNSA_ILi256EEENSA_ILi64EEESG_EEEaNS5_IJlSB_lEEEaSI_NS4_8TiledMMAINS4_8MMA_AtomIJNS4_4SM904GMMA26MMA_64x64x32_S32S8S8_SS_TNEEEENS4_6LayoutINS5_IJNSA_ILi2EEESB_SB_EEENS5_IJSB_NSA_ILi0EEESS_EEEEENS5_IJNS4_10UnderscoreESV_SV_EEEEENS4_13SM90_TMA_LOADENS4_14ComposedLayoutINS4_7SwizzleILi2ELi4ELi3EEENS4_18smem_ptr_flag_bitsILi8EEENSP_INS5_IJNSA_ILi8EEESG_EEENS5_IJSG_SB_EEEEEEEvNS4_8identityESY_S18_vS19_EENS_8epilogue10collective6detail29Sm90TmaWarpSpecializedAdapterINS1C_15DefaultEpilogueIaSI_SI_NS1B_6thread17LinearCombinationIaLi1EiiLNS1G_9ScaleType4KindE0ELNS_15FloatRoundStyleE2EaEENS1_15EpilogueDefaultEEEEEvvEEEEvNT_6ParamsE)
        /*0280*/ 	.short	0x0210
        /*0282*/ 	.short	0x0470


	//----- nvinfo : EIATTR_SW_WAR
	.align		4
.L_43:
        /*0284*/ 	.byte	0x04, 0x36
        /*0286*/ 	.short	(.L_45 - .L_44)
.L_44:
        /*0288*/ 	.word	0x00000008
.L_45:


//--------------------- .nv.callgraph             --------------------------
	.section	.nv.callgraph,"",@"SHT_CUDA_CALLGRAPH"
	.align	4
	.sectionentsize	8
	.align		4
        /*0000*/ 	.word	0x00000000
	.align		4
        /*0004*/ 	.word	0xffffffff
	.align		4
        /*0008*/ 	.word	index@(_ZN7cutlass13device_kernelINS_4gemm6kernel13GemmUniversalIN4cute5tupleIJiiiiEEENS1_10collective13CollectiveMmaINS1_34MainloopSm90TmaGmmaWarpSpecializedILi4ENS5_IJNS4_1CILi1EEESB_SB_EEENS1_35KernelTmaWarpSpecializedCooperativeEEENS5_IJNSA_ILi256EEENSA_ILi64EEESG_EEEaNS5_IJlSB_lEEEaSI_NS4_8TiledMMAINS4_8MMA_AtomIJNS4_4SM904GMMA26MMA_64x64x32_S32S8S8_SS_TNEEEENS4_6LayoutINS5_IJNSA_ILi2EEESB_SB_EEENS5_IJSB_NSA_ILi0EEESS_EEEEENS5_IJNS4_10UnderscoreESV_SV_EEEEENS4_13SM90_TMA_LOADENS4_14ComposedLayoutINS4_7SwizzleILi2ELi4ELi3EEENS4_18smem_ptr_flag_bitsILi8EEENSP_INS5_IJNSA_ILi8EEESG_EEENS5_IJSG_SB_EEEEEEEvNS4_8identityESY_S18_vS19_EENS_8epilogue10collective6detail29Sm90TmaWarpSpecializedAdapterINS1C_15DefaultEpilogueIaSI_SI_NS1B_6thread17LinearCombinationIaLi1EiiLNS1G_9ScaleType4KindE0ELNS_15FloatRoundStyleE2EaEENS1_15EpilogueDefaultEEEEEvvEEEEvNT_6ParamsE)
	.align		4
        /*000c*/ 	.word	index@(__assertfail)
	.align		4
        /*0010*/ 	.word	0x00000000
	.align		4
        /*0014*/ 	.word	0xfffffffe
	.align		4
        /*0018*/ 	.word	0x00000000
	.align		4
        /*001c*/ 	.word	0xfffffffd
	.align		4
        /*0020*/ 	.word	0x00000000
	.align		4
        /*0024*/ 	.word	0xfffffffc


//--------------------- .nv.constant4             --------------------------
	.section	.nv.constant4,"a",@progbits
	.align	8
	.align		8
.nv.constant4:
        /*0000*/ 	.dword	__assertfail
	.align		8
        /*0008*/ 	.dword	__unnamed_1
	.align		8
        /*0010*/ 	.dword	_ZN39_INTERNAL_7c6d2e03_4_k_cu_e44a81da_47944cuda3std3__45__cpo5beginE
	.align		8
        /*0018*/ 	.dword	_ZN39_INTERNAL_7c6d2e03_4_k_cu_e44a81da_47944cuda3std3__45__cpo3endE
	.align		8
        /*0020*/ 	.dword	_ZN39_INTERNAL_7c6d2e03_4_k_cu_e44a81da_47944cuda3std3__45__cpo6cbeginE
	.align		8
        /*0028*/ 	.dword	_ZN39_INTERNAL_7c6d2e03_4_k_cu_e44a81da_47944cuda3std3__45__cpo4cendE
	.align		8
        /*0030*/ 	.dword	_ZN39_INTERNAL_7c6d2e03_4_k_cu_e44a81da_47944cuda3std3__441_GLOBAL__N__7c6d2e03_4_k_cu_e44a81da_47946ignoreE
	.align		8
        /*0038*/ 	.dword	_ZN39_INTERNAL_7c6d2e03_4_k_cu_e44a81da_47944cuda3std3__419piecewise_constructE
	.align		8
        /*0040*/ 	.dword	_ZN39_INTERNAL_7c6d2e03_4_k_cu_e44a81da_47944cuda3std3__48in_placeE
	.align		8
        /*0048*/ 	.dword	_ZN39_INTERNAL_7c6d2e03_4_k_cu_e44a81da_47944cuda3std6ranges3__45__cpo4swapE
	.align		8
        /*0050*/ 	.dword	_ZN39_INTERNAL_7c6d2e03_4_k_cu_e44a81da_47944cuda3std6ranges3__45__cpo9iter_moveE
	.align		8
        /*0058*/ 	.dword	_ZN39_INTERNAL_7c6d2e03_4_k_cu_e44a81da_47944cute7productE
	.align		8
        /*0060*/ 	.dword	_ZN39_INTERNAL_7c6d2e03_4_k_cu_e44a81da_47944cute1_E
	.align		8
        /*0068*/ 	.dword	$str$22
	.align		8
        /*0070*/ 	.dword	$str$23


//--------------------- .text._ZN7cutlass13device_kernelINS_4gemm6kernel13GemmUniversalIN4cute5tupleIJiiiiEEENS1_10collective13CollectiveMmaINS1_34MainloopSm90TmaGmmaWarpSpecializedILi4ENS5_IJNS4_1CILi1EEESB_SB_EEENS1_35KernelTmaWarpSpecializedCooperativeEEENS5_IJNSA_ILi256EEENSA_ILi64EEESG_EEEaNS5_IJlSB_lEEEaSI_NS4_8TiledMMAINS4_8MMA_AtomIJNS4_4SM904GMMA26MMA_64x64x32_S32S8S8_SS_TNEEEENS4_6LayoutINS5_IJNSA_ILi2EEESB_SB_EEENS5_IJSB_NSA_ILi0EEESS_EEEEENS5_IJNS4_10UnderscoreESV_SV_EEEEENS4_13SM90_TMA_LOADENS4_14ComposedLayoutINS4_7SwizzleILi2ELi4ELi3EEENS4_18smem_ptr_flag_bitsILi8EEENSP_INS5_IJNSA_ILi8EEESG_EEENS5_IJSG_SB_EEEEEEEvNS4_8identityESY_S18_vS19_EENS_8epilogue10collective6detail29Sm90TmaWarpSpecializedAdapterINS1C_15DefaultEpilogueIaSI_SI_NS1B_6thread17LinearCombinationIaLi1EiiLNS1G_9ScaleType4KindE0ELNS_15FloatRoundStyleE2EaEENS1_15EpilogueDefaultEEEEEvvEEEEvNT_6ParamsE --------------------------
	.section	.text._ZN7cutlass13device_kernelINS_4gemm6kernel13GemmUniversalIN4cute5tupleIJiiiiEEENS1_10collective13CollectiveMmaINS1_34MainloopSm90TmaGmmaWarpSpecializedILi4ENS5_IJNS4_1CILi1EEESB_SB_EEENS1_35KernelTmaWarpSpecializedCooperativeEEENS5_IJNSA_ILi256EEENSA_ILi64EEESG_EEEaNS5_IJlSB_lEEEaSI_NS4_8TiledMMAINS4_8MMA_AtomIJNS4_4SM904GMMA26MMA_64x64x32_S32S8S8_SS_TNEEEENS4_6LayoutINS5_IJNSA_ILi2EEESB_SB_EEENS5_IJSB_NSA_ILi0EEESS_EEEEENS5_IJNS4_10UnderscoreESV_SV_EEEEENS4_13SM90_TMA_LOADENS4_14ComposedLayoutINS4_7SwizzleILi2ELi4ELi3EEENS4_18smem_ptr_flag_bitsILi8EEENSP_INS5_IJNSA_ILi8EEESG_EEENS5_IJSG_SB_EEEEEEEvNS4_8identityESY_S18_vS19_EENS_8epilogue10collective6detail29Sm90TmaWarpSpecializedAdapterINS1C_15DefaultEpilogueIaSI_SI_NS1B_6thread17LinearCombinationIaLi1EiiLNS1G_9ScaleType4KindE0ELNS_15FloatRoundStyleE2EaEENS1_15EpilogueDefaultEEEEEvvEEEEvNT_6ParamsE,"ax",@progbits
	.align	128
.text._ZN7cutlass13device_kernelINS_4gemm6kernel13GemmUniversalIN4cute5tupleIJiiiiEEENS1_10collective13CollectiveMmaINS1_34MainloopSm90TmaGmmaWarpSpecializedILi4ENS5_IJNS4_1CILi1EEESB_SB_EEENS1_35KernelTmaWarpSpecializedCooperativeEEENS5_IJNSA_ILi256EEENSA_ILi64EEESG_EEEaNS5_IJlSB_lEEEaSI_NS4_8TiledMMAINS4_8MMA_AtomIJNS4_4SM904GMMA26MMA_64x64x32_S32S8S8_SS_TNEEEENS4_6LayoutINS5_IJNSA_ILi2EEESB_SB_EEENS5_IJSB_NSA_ILi0EEESS_EEEEENS5_IJNS4_10UnderscoreESV_SV_EEEEENS4_13SM90_TMA_LOADENS4_14ComposedLayoutINS4_7SwizzleILi2ELi4ELi3EEENS4_18smem_ptr_flag_bitsILi8EEENSP_INS5_IJNSA_ILi8EEESG_EEENS5_IJSG_SB_EEEEEEEvNS4_8identityESY_S18_vS19_EENS_8epilogue10collective6detail29Sm90TmaWarpSpecializedAdapterINS1C_15DefaultEpilogueIaSI_SI_NS1B_6thread17LinearCombinationIaLi1EiiLNS1G_9ScaleType4KindE0ELNS_15FloatRoundStyleE2EaEENS1_15EpilogueDefaultEEEEEvvEEEEvNT_6ParamsE:
        .type           _ZN7cutlass13device_kernelINS_4gemm6kernel13GemmUniversalIN4cute5tupleIJiiiiEEENS1_10collective13CollectiveMmaINS1_34MainloopSm90TmaGmmaWarpSpecializedILi4ENS5_IJNS4_1CILi1EEESB_SB_EEENS1_35KernelTmaWarpSpecializedCooperativeEEENS5_IJNSA_ILi256EEENSA_ILi64EEESG_EEEaNS5_IJlSB_lEEEaSI_NS4_8TiledMMAINS4_8MMA_AtomIJNS4_4SM904GMMA26MMA_64x64x32_S32S8S8_SS_TNEEEENS4_6LayoutINS5_IJNSA_ILi2EEESB_SB_EEENS5_IJSB_NSA_ILi0EEESS_EEEEENS5_IJNS4_10UnderscoreESV_SV_EEEEENS4_13SM90_TMA_LOADENS4_14ComposedLayoutINS4_7SwizzleILi2ELi4ELi3EEENS4_18smem_ptr_flag_bitsILi8EEENSP_INS5_IJNSA_ILi8EEESG_EEENS5_IJSG_SB_EEEEEEEvNS4_8identityESY_S18_vS19_EENS_8epilogue10collective6detail29Sm90TmaWarpSpecializedAdapterINS1C_15DefaultEpilogueIaSI_SI_NS1B_6thread17LinearCombinationIaLi1EiiLNS1G_9ScaleType4KindE0ELNS_15FloatRoundStyleE2EaEENS1_15EpilogueDefaultEEEEEvvEEEEvNT_6ParamsE,@function
        .size           _ZN7cutlass13device_kernelINS_4gemm6kernel13GemmUniversalIN4cute5tupleIJiiiiEEENS1_10collective13CollectiveMmaINS1_34MainloopSm90TmaGmmaWarpSpecializedILi4ENS5_IJNS4_1CILi1EEESB_SB_EEENS1_35KernelTmaWarpSpecializedCooperativeEEENS5_IJNSA_ILi256EEENSA_ILi64EEESG_EEEaNS5_IJlSB_lEEEaSI_NS4_8TiledMMAINS4_8MMA_AtomIJNS4_4SM904GMMA26MMA_64x64x32_S32S8S8_SS_TNEEEENS4_6LayoutINS5_IJNSA_ILi2EEESB_SB_EEENS5_IJSB_NSA_ILi0EEESS_EEEEENS5_IJNS4_10UnderscoreESV_SV_EEEEENS4_13SM90_TMA_LOADENS4_14ComposedLayoutINS4_7SwizzleILi2ELi4ELi3EEENS4_18smem_ptr_flag_bitsILi8EEENSP_INS5_IJNSA_ILi8EEESG_EEENS5_IJSG_SB_EEEEEEEvNS4_8identityESY_S18_vS19_EENS_8epilogue10collective6detail29Sm90TmaWarpSpecializedAdapterINS1C_15DefaultEpilogueIaSI_SI_NS1B_6thread17LinearCombinationIaLi1EiiLNS1G_9ScaleType4KindE0ELNS_15FloatRoundStyleE2EaEENS1_15EpilogueDefaultEEEEEvvEEEEvNT_6ParamsE,(.L_x_198 - _ZN7cutlass13device_kernelINS_4gemm6kernel13GemmUniversalIN4cute5tupleIJiiiiEEENS1_10collective13CollectiveMmaINS1_34MainloopSm90TmaGmmaWarpSpecializedILi4ENS5_IJNS4_1CILi1EEESB_SB_EEENS1_35KernelTmaWarpSpecializedCooperativeEEENS5_IJNSA_ILi256EEENSA_ILi64EEESG_EEEaNS5_IJlSB_lEEEaSI_NS4_8TiledMMAINS4_8MMA_AtomIJNS4_4SM904GMMA26MMA_64x64x32_S32S8S8_SS_TNEEEENS4_6LayoutINS5_IJNSA_ILi2EEESB_SB_EEENS5_IJSB_NSA_ILi0EEESS_EEEEENS5_IJNS4_10UnderscoreESV_SV_EEEEENS4_13SM90_TMA_LOADENS4_14ComposedLayoutINS4_7SwizzleILi2ELi4ELi3EEENS4_18smem_ptr_flag_bitsILi8EEENSP_INS5_IJNSA_ILi8EEESG_EEENS5_IJSG_SB_EEEEEEEvNS4_8identityESY_S18_vS19_EENS_8epilogue10collective6detail29Sm90TmaWarpSpecializedAdapterINS1C_15DefaultEpilogueIaSI_SI_NS1B_6thread17LinearCombinationIaLi1EiiLNS1G_9ScaleType4KindE0ELNS_15FloatRoundStyleE2EaEENS1_15EpilogueDefaultEEEEEvvEEEEvNT_6ParamsE)
        .other          _ZN7cutlass13device_kernelINS_4gemm6kernel13GemmUniversalIN4cute5tupleIJiiiiEEENS1_10collective13CollectiveMmaINS1_34MainloopSm90TmaGmmaWarpSpecializedILi4ENS5_IJNS4_1CILi1EEESB_SB_EEENS1_35KernelTmaWarpSpecializedCooperativeEEENS5_IJNSA_ILi256EEENSA_ILi64EEESG_EEEaNS5_IJlSB_lEEEaSI_NS4_8TiledMMAINS4_8MMA_AtomIJNS4_4SM904GMMA26MMA_64x64x32_S32S8S8_SS_TNEEEENS4_6LayoutINS5_IJNSA_ILi2EEESB_SB_EEENS5_IJSB_NSA_ILi0EEESS_EEEEENS5_IJNS4_10UnderscoreESV_SV_EEEEENS4_13SM90_TMA_LOADENS4_14ComposedLayoutINS4_7SwizzleILi2ELi4ELi3EEENS4_18smem_ptr_flag_bitsILi8EEENSP_INS5_IJNSA_ILi8EEESG_EEENS5_IJSG_SB_EEEEEEEvNS4_8identityESY_S18_vS19_EENS_8epilogue10collective6detail29Sm90TmaWarpSpecializedAdapterINS1C_15DefaultEpilogueIaSI_SI_NS1B_6thread17LinearCombinationIaLi1EiiLNS1G_9ScaleType4KindE0ELNS_15FloatRoundStyleE2EaEENS1_15EpilogueDefaultEEEEEvvEEEEvNT_6ParamsE,@"STO_CUDA_ENTRY STV_DEFAULT"
_ZN7cutlass13device_kernelINS_4gemm6kernel13GemmUniversalIN4cute5tupleIJiiiiEEENS1_10collective13CollectiveMmaINS1_34MainloopSm90TmaGmmaWarpSpecializedILi4ENS5_IJNS4_1CILi1EEESB_SB_EEENS1_35KernelTmaWarpSpecializedCooperativeEEENS5_IJNSA_ILi256EEENSA_ILi64EEESG_EEEaNS5_IJlSB_lEEEaSI_NS4_8TiledMMAINS4_8MMA_AtomIJNS4_4SM904GMMA26MMA_64x64x32_S32S8S8_SS_TNEEEENS4_6LayoutINS5_IJNSA_ILi2EEESB_SB_EEENS5_IJSB_NSA_ILi0EEESS_EEEEENS5_IJNS4_10UnderscoreESV_SV_EEEEENS4_13SM90_TMA_LOADENS4_14ComposedLayoutINS4_7SwizzleILi2ELi4ELi3EEENS4_18smem_ptr_flag_bitsILi8EEENSP_INS5_IJNSA_ILi8EEESG_EEENS5_IJSG_SB_EEEEEEEvNS4_8identityESY_S18_vS19_EENS_8epilogue10collective6detail29Sm90TmaWarpSpecializedAdapterINS1C_15DefaultEpilogueIaSI_SI_NS1B_6thread17LinearCombinationIaLi1EiiLNS1G_9ScaleType4KindE0ELNS_15FloatRoundStyleE2EaEENS1_15EpilogueDefaultEEEEEvvEEEEvNT_6ParamsE:
[----:B------:R-:W0:Y:S01]  /*0000*/  LDC R1, c[0x0][0x28] ;  /* 0x00000a00ff017b82 */ /* 0x000e220000000800 */
[----:B------:R-:W1:Y:S01]  /*0010*/  S2R R4, SR_TID.X ;  /* 0x0000000000047919 */ /* 0x000e620000002100 */
[----:B------:R-:W-:Y:S01]  /*0020*/  ELECT P0, URZ, PT ;  /* 0x00000000003f782f */ /* 0x000fe20003800000 */
[----:B------:R-:W-:Y:S01]  /*0030*/  BSSY B0, `(.L_x_0) ;  /* 0x000000f000007945 */ /* 0x000fe20003800000 */
[--C-:B-1----:R-:W-:Y:S02]  /*0040*/  SHF.R.U32.HI R0, RZ, 0x5, R4.reuse ;  /* 0x00000005ff007819 */ /* 0x102fe40000011604 */
[----:B------:R-:W-:-:S03]  /*0050*/  SHF.R.U32.HI R14, RZ, 0x7, R4 ;  /* 0x00000007ff0e7819 */ /* 0x000fc60000011604 */
[----:B------:R-:W1:Y:S04]  /*0060*/  SHFL.IDX PT, R5, R0, RZ, 0x1f ;  /* 0x00001fff00057589 */ /* 0x000e6800000e0000 */
[----:B------:R2:W3:Y:S01]  /*0070*/  SHFL.IDX PT, R10, R14, RZ, 0x1f ;  /* 0x00001fff0e0a7589 */ /* 0x0004e200000e0000 */
[----:B-1----:R-:W-:-:S13]  /*0080*/  ISETP.NE.OR P0, PT, R5, RZ, !P0 ;  /* 0x000000ff0500720c */ /* 0x002fda0004705670 */
[----:B0-23--:R-:W-:Y:S05]  /*0090*/  @P0 BRA `(.L_x_1) ;  /* 0x0000000000200947 */ /* 0x00dfea0003800000 */
[----:B------:R-:W-:Y:S02]  /*00a0*/  ULDC.64 UR4, c[0x0][0x198] ;  /* 0x0000660000047ab9 */ /* 0x000fe40000000a00 */
[----:B------:R-:W-:Y:S02]  /*00b0*/  UIADD3 UR6, UP0, UR4, 0xf0, URZ ;  /* 0x000000f004067890 */ /* 0x000fe4000ff1e03f */
[----:B------:R-:W-:Y:S02]  /*00c0*/  UIADD3 UR4, UP1, UR4, 0x1f0, URZ ;  /* 0x000001f004047890 */ /* 0x000fe4000ff3e03f */
[----:B------:R-:W-:Y:S02]  /*00d0*/  UIADD3.X UR7, URZ, UR5, URZ, UP0, !UPT ;  /* 0x000000053f077290 */ /* 0x000fe400087fe43f */
[----:B------:R-:W-:-:S07]  /*00e0*/  UIADD3.X UR5, URZ, UR5, URZ, UP1, !UPT ;  /* 0x000000053f057290 */ /* 0x000fce0008ffe43f */
[----:B------:R0:W-:Y:S02]  /*00f0*/  UTMACCTL.PF [UR6] ;  /* 0x00000000060079b9 */ /* 0x0001e40008040000 */
[----:B------:R0:W-:Y:S02]  /*0100*/  UTMACCTL.PF [UR4] ;  /* 0x00000000040079b9 */ /* 0x0001e40008040000 */
[----:B0-----:R-:W-:Y:S01]  /*0110*/  NOP ;  /* 0x0000000000007918 */ /* 0x001fe20000000000 */
.L_x_1:
[----:B------:R-:W-:Y:S05]  /*0120*/  BSYNC B0 ;  /* 0x0000000000007941 */ /* 0x000fea0003800000 */
.L_x_0:
[----:B------:R-:W0:Y:S02]  /*0130*/  SHFL.IDX PT, R2, R0, RZ, 0x1f ;  /* 0x00001fff00027589 */ /* 0x000e2400000e0000 */
[----:B0-----:R-:W-:-:S13]  /*0140*/  ISETP.NE.AND P0, PT, R2, RZ, PT ;  /* 0x000000ff0200720c */ /* 0x001fda0003f05270 */
[----:B------:R-:W-:Y:S05]  /*0150*/  @P0 BRA `(.L_x_2) ;  /* 0x0000000000580947 */ /* 0x000fea0003800000 */
[----:B------:R-:W0:Y:S01]  /*0160*/  S2UR UR8, SR_CgaCtaId ;  /* 0x00000000000879c3 */ /* 0x000e220000008800 */
[----:B------:R-:W-:Y:S01]  /*0170*/  UMOV UR4, 0x400 ;  /* 0x0000040000047882 */ /* 0x000fe20000000000 */
[----:B------:R-:W-:Y:S01]  /*0180*/  UMOV UR5, 0x1 ;  /* 0x0000000100057882 */ /* 0x000fe20000000000 */
[----:B------:R-:W-:Y:S01]  /*0190*/  UMOV UR6, 0x100 ;  /* 0x0000010000067882 */ /* 0x000fe20000000000 */
[----:B------:R-:W-:Y:S01]  /*01a0*/  ELECT P0, URZ, PT ;  /* 0x00000000003f782f */ /* 0x000fe20003800000 */
[----:B------:R-:W-:-:S04]  /*01b0*/  UIADD3 UR6, -UR6, 0x100000, URZ ;  /* 0x0010000006067890 */ /* 0x000fc8000fffe13f */
[----:B------:R-:W-:Y:S02]  /*01c0*/  USHF.L.U32 UR7, UR6, 0xb, URZ ;  /* 0x0000000b06077899 */ /* 0x000fe4000800063f */
[----:B------:R-:W-:Y:S02]  /*01d0*/  USHF.L.U32 UR6, UR6, 0x1, URZ ;  /* 0x0000000106067899 */ /* 0x000fe4000800063f */
[----:B0-----:R-:W-:Y:S02]  /*01e0*/  ULEA UR8, UR8, UR4, 0x18 ;  /* 0x0000000408087291 */ /* 0x001fe4000f8ec03f */
[----:B------:R-:W-:-:S04]  /*01f0*/  UIADD3 UR4, -UR5, 0x100000, URZ ;  /* 0x0010000005047890 */ /* 0x000fc8000fffe13f */
[----:B------:R-:W-:Y:S02]  /*0200*/  USHF.L.U32 UR5, UR4, 0xb, URZ ;  /* 0x0000000b04057899 */ /* 0x000fe4000800063f */
[----:B------:R-:W-:Y:S01]  /*0210*/  USHF.L.U32 UR4, UR4, 0x1, URZ ;  /* 0x0000000104047899 */ /* 0x000fe2000800063f */
[----:B------:R-:W0:Y:S11]  /*0220*/  FENCE.VIEW.ASYNC.S ;  /* 0x00000000000073c6 */ /* 0x000e360000000000 */
[----:B0-----:R0:W1:Y:S01]  /*0230*/  SYNCS.EXCH.64 URZ, [UR8], UR4 ;  /* 0x00000004083f75b2 */ /* 0x0010620008000100 */
[----:B------:R0:W2:Y:S01]  /*0240*/  SYNCS.EXCH.64 URZ, [UR8+0x20], UR6 ;  /* 0x00002006083f75b2 */ /* 0x0000a20008000100 */
[----:B------:R0:W3:Y:S01]  /*0250*/  SYNCS.EXCH.64 URZ, [UR8+0x8], UR4 ;  /* 0x00000804083f75b2 */ /* 0x0000e20008000100 */
[----:B------:R0:W4:Y:S01]  /*0260*/  SYNCS.EXCH.64 URZ, [UR8+0x28], UR6 ;  /* 0x00002806083f75b2 */ /* 0x0001220008000100 */
[----:B------:R0:W0:Y:S01]  /*0270*/  SYNCS.EXCH.64 URZ, [UR8+0x10], UR4 ;  /* 0x00001004083f75b2 */ /* 0x0000220008000100 */
[----:B------:R0:W0:Y:S01]  /*0280*/  SYNCS.EXCH.64 URZ, [UR8+0x30], UR6 ;  /* 0x00003006083f75b2 */ /* 0x0000220008000100 */
[----:B------:R0:W0:Y:S01]  /*0290*/  SYNCS.EXCH.64 URZ, [UR8+0x18], UR4 ;  /* 0x00001804083f75b2 */ /* 0x0000220008000100 */
[----:B------:R0:W0:Y:S01]  /*02a0*/  SYNCS.EXCH.64 URZ, [UR8+0x38], UR6 ;  /* 0x00003806083f75b2 */ /* 0x0000220008000100 */
[----:B------:R-:W-:Y:S01]  /*02b0*/  NOP ;  /* 0x0000000000007918 */ /* 0x000fe20000000000 */
.L_x_2:
[----:B------:R-:W5:Y:S01]  /*02c0*/  SHFL.IDX PT, R0, R0, RZ, 0x1f ;  /* 0x00001fff00007589 */ /* 0x000f6200000e0000 */
[----:B------:R-:W-:Y:S01]  /*02d0*/  ELECT P0, URZ, PT ;  /* 0x00000000003f782f */ /* 0x000fe20003800000 */
[----:B------:R-:W1:Y:S01]  /*02e0*/  LDC R2, c[0x0][0x65c] ;  /* 0x00019700ff027b82 */ /* 0x000e620000000800 */
[----:B0-----:R-:W-:Y:S01]  /*02f0*/  UMOV UR4, 0x20 ;  /* 0x0000002000047882 */ /* 0x001fe20000000000 */
[----:B------:R-:W0:Y:S01]  /*0300*/  S2R R3, SR_CTAID.Y ;  /* 0x0000000000037919 */ /* 0x000e220000002600 */
[----:B------:R-:W-:Y:S01]  /*0310*/  NOP ;  /* 0x0000000000007918 */ /* 0x000fe20000000000 */
[----:B------:R-:W-:Y:S01]  /*0320*/  ISETP.NE.AND P2, PT, R10, RZ, PT ;  /* 0x000000ff0a00720c */ /* 0x000fe20003f45270 */
[----:B------:R-:W-:Y:S01]  /*0330*/  NOP ;  /* 0x0000000000007918 */ /* 0x000fe20000000000 */
[----:B------:R-:W2:Y:S01]  /*0340*/  S2R R6, SR_CTAID.X ;  /* 0x0000000000067919 */ /* 0x000ea20000002500 */
[----:B------:R-:W-:Y:S01]  /*0350*/  IMAD.MOV.U32 R7, RZ, RZ, RZ ;  /* 0x000000ffff077224 */ /* 0x000fe200078e00ff */
[----:B-----5:R-:W-:-:S02]  /*0360*/  ISETP.NE.OR P0, PT, R0, RZ, !P0 ;  /* 0x000000ff0000720c */ /* 0x020fc40004705670 */
[----:B-1----:R-:W-:-:S04]  /*0370*/  ISETP.NE.AND P3, PT, R2, 0x1, PT ;  /* 0x000000010200780c */ /* 0x002fc80003f65270 */
[----:B------:R-:W-:Y:S02]  /*0380*/  P2R R0, PR, RZ, 0x8 ;  /* 0x00000008ff007803 */ /* 0x000fe40000000000 */
[----:B------:R-:W-:-:S04]  /*0390*/  SHF.R.S32.HI R0, RZ, 0x1f, R5 ;  /* 0x0000001fff007819 */ /* 0x000fc80000011405 */
[----:B------:R-:W-:Y:S01]  /*03a0*/  LEA.HI R0, R0, R5, RZ, 0x2 ;  /* 0x0000000500007211 */ /* 0x000fe200078f10ff */
[----:B------:R-:W-:Y:S01]  /*03b0*/  VOTEU.ALL UP0, P0 ;  /* 0x00000000003f7886 */ /* 0x000fe20000000000 */
[----:B------:R-:W-:Y:S01]  /*03c0*/  VOTEU.ALL UP1, P0 ;  /* 0x00000000003f7886 */ /* 0x000fe20000020000 */
[----:B------:R-:W2:Y:S01]  /*03d0*/  @P3 LDC R17, c[0x0][0x10] ;  /* 0x00000400ff113b82 */ /* 0x000ea20000000800 */
[----:B------:R-:W-:Y:S01]  /*03e0*/  LOP3.LUT R0, R0, 0xfffffffc, RZ, 0xc0, !PT ;  /* 0xfffffffc00007812 */ /* 0x000fe200078ec0ff */
[----:B0-----:R-:W-:Y:S01]  /*03f0*/  @P3 IMAD.MOV.U32 R8, RZ, RZ, R3 ;  /* 0x000000ffff083224 */ /* 0x001fe200078e0003 */
[----:B------:R-:W-:Y:S01]  /*0400*/  @!UP0 UMOV UR6, 0x400 ;  /* 0x0000040000068882 */ /* 0x000fe20000000000 */
[----:B------:R-:W-:-:S04]  /*0410*/  @!UP0 UIADD3 UR4, -UR4, 0x100000, URZ ;  /* 0x0010000004048890 */ /* 0x000fc8000fffe13f */
[----:B------:R-:W-:Y:S02]  /*0420*/  @!UP0 USHF.L.U32 UR5, UR4, 0xb, URZ ;  /* 0x0000000b04058899 */ /* 0x000fe4000800063f */
[----:B------:R-:W-:Y:S01]  /*0430*/  @!UP0 USHF.L.U32 UR4, UR4, 0x1, URZ ;  /* 0x0000000104048899 */ /* 0x000fe2000800063f */
[----:B------:R-:W-:Y:S02]  /*0440*/  @P3 IMAD.MOV.U32 R9, RZ, RZ, RZ ;  /* 0x000000ffff093224 */ /* 0x000fe400078e00ff */
[----:B------:R-:W-:Y:S01]  /*0450*/  IMAD.IADD R0, R5, 0x1, -R0 ;  /* 0x0000000105007824 */ /* 0x000fe200078e0a00 */
[----:B------:R-:W0:Y:S01]  /*0460*/  @!UP0 S2UR UR7, SR_CgaCtaId ;  /* 0x00000000000789c3 */ /* 0x000e220000008800 */
[----:B------:R-:W-:-:S03]  /*0470*/  @P3 IMAD.MOV.U32 R5, RZ, RZ, RZ ;  /* 0x000000ffff053224 */ /* 0x000fc600078e00ff */
[----:B------:R-:W-:-:S04]  /*0480*/  ISETP.NE.AND P1, PT, R0, 0x3, PT ;  /* 0x000000030000780c */ /* 0x000fc80003f25270 */
[----:B------:R-:W1:Y:S01]  /*0490*/  @!P3 LDC R11, c[0x0][0xc] ;  /* 0x00000300ff0bbb82 */ /* 0x000e620000000800 */
[----:B--2---:R-:W-:-:S04]  /*04a0*/  @P3 IMAD.WIDE.U32 R16, R6, R17, R8 ;  /* 0x0000001106103225 */ /* 0x004fc800078e0008 */
[----:B------:R-:W-:Y:S01]  /*04b0*/  @P3 IMAD.IADD R17, R17, 0x1, R5 ;  /* 0x0000000111113824 */ /* 0x000fe200078e0205 */
[----:B------:R-:W-:Y:S01]  /*04c0*/  LOP3.LUT R5, R4, 0x7f, RZ, 0xc0, !PT ;  /* 0x0000007f04057812 */ /* 0x000fe200078ec0ff */
[----:B0-----:R-:W-:Y:S01]  /*04d0*/  @!UP0 ULEA UR8, UR7, UR6, 0x18 ;  /* 0x0000000607088291 */ /* 0x001fe2000f8ec03f */
[----:B------:R-:W-:Y:S02]  /*04e0*/  VOTEU.ALL UP0, P0 ;  /* 0x00000000003f7886 */ /* 0x000fe40000000000 */
[----:B------:R-:W-:Y:S01]  /*04f0*/  ULDC UR6, c[0x0][0xc] ;  /* 0x0000030000067ab9 */ /* 0x000fe20000000800 */
[----:B------:R-:W-:Y:S01]  /*0500*/  ISETP.EQ.OR P0, PT, R0, RZ, !P1 ;  /* 0x000000ff0000720c */ /* 0x000fe20004f02670 */
[----:B------:R-:W-:-:S03]  /*0510*/  ULDC UR7, c[0x0][0x10] ;  /* 0x0000040000077ab9 */ /* 0x000fc60000000800 */
[C---:B------:R-:W-:Y:S01]  /*0520*/  ISETP.EQ.AND P0, PT, R10.reuse, RZ, P0 ;  /* 0x000000ff0a00720c */ /* 0x040fe20000702270 */
[----:B------:R-:W-:Y:S02]  /*0530*/  VIADD R10, R10, 0xffffffff ;  /* 0xffffffff0a0a7836 */ /* 0x000fe40000000000 */
[----:B-1----:R-:W-:Y:S01]  /*0540*/  @!P3 IMAD.WIDE.U32 R8, R11, R3, R6 ;  /* 0x000000030b08b225 */ /* 0x002fe200078e0006 */
[----:B------:R-:W0:Y:S02]  /*0550*/  FENCE.VIEW.ASYNC.S ;  /* 0x00000000000073c6 */ /* 0x000e240000000000 */
[----:B0-----:R-:W3:Y:S01]  /*0560*/  @!UP0 SYNCS.EXCH.64 URZ, [UR8+0x50], UR4 ;  /* 0x00005004083f85b2 */ /* 0x001ee20008000100 */
[----:B------:R-:W-:Y:S02]  /*0570*/  SEL R18, RZ, 0x1, !P0 ;  /* 0x00000001ff127807 */ /* 0x000fe40004000000 */
[----:B------:R-:W-:Y:S01]  /*0580*/  ISETP.GE.U32.AND P1, PT, R10, 0x2, PT ;  /* 0x000000020a00780c */ /* 0x000fe20003f26070 */
[----:B------:R-:W-:-:S02]  /*0590*/  @!P3 IMAD.MOV.U32 R16, RZ, RZ, R8 ;  /* 0x000000ffff10b224 */ /* 0x000fc400078e0008 */
[----:B------:R-:W-:Y:S01]  /*05a0*/  @!P3 IMAD.MOV.U32 R17, RZ, RZ, R9 ;  /* 0x000000ffff11b224 */ /* 0x000fe200078e0009 */
[----:B------:R-:W-:Y:S01]  /*05b0*/  SEL R18, R18, 0x2, P1 ;  /* 0x0000000212127807 */ /* 0x000fe20000800000 */
[----:B------:R0:W3:Y:S01]  /*05c0*/  @!UP1 SYNCS.EXCH.64 URZ, [UR8+0x58], UR4 ;  /* 0x00005804083f95b2 */ /* 0x0000e20008000100 */
[----:B------:R-:W-:Y:S01]  /*05d0*/  NOP ;  /* 0x0000000000007918 */ /* 0x000fe20000000000 */
[----:B0-----:R-:W-:-:S03]  /*05e0*/  UIMAD.WIDE.U32 UR4, UR6, UR7, URZ ;  /* 0x00000007060472a5 */ /* 0x001fc6000f8e003f */
[----:B------:R-:W-:Y:S02]  /*05f0*/  ULDC UR6, c[0x0][0x14] ;  /* 0x0000050000067ab9 */ /* 0x000fe40000000800 */
[----:B------:R-:W-:Y:S02]  /*0600*/  UIMAD.WIDE.U32 UR36, UR4, UR6, URZ ;  /* 0x00000006042472a5 */ /* 0x000fe4000f8e003f */
[----:B------:R-:W-:-:S04]  /*0610*/  UIMAD UR42, UR5, UR6, URZ ;  /* 0x00000006052a72a4 */ /* 0x000fc8000f8e023f */
[----:B------:R-:W-:Y:S01]  /*0620*/  UIADD3 UR42, UR37, UR42, URZ ;  /* 0x0000002a252a7290 */ /* 0x000fe2000fffe03f */
[----:B---34-:R-:W-:Y:S06]  /*0630*/  BAR.SYNC.DEFER_BLOCKING 0x0 ;  /* 0x0000000000007b1d */ /* 0x018fec0000010000 */
[----:B------:R-:W-:Y:S05]  /*0640*/  @!P2 BRA `(.L_x_3) ;  /* 0x00000050006ca947 */ /* 0x000fea0003800000 */
[----:B------:R-:W-:-:S13]  /*0650*/  ISETP.GT.U32.AND P0, PT, R10, 0x1, PT ;  /* 0x000000010a00780c */ /* 0x000fda0003f04070 */
[----:B------:R-:W-:Y:S05]  /*0660*/  @P0 EXIT ;  /* 0x000000000000094d */ /* 0x000fea0003800000 */
[----:B------:R-:W-:Y:S01]  /*0670*/  ULDC.64 UR4, c[0x0][0x650] ;  /* 0x0001940000047ab9 */ /* 0x000fe20000000a00 */
[----:B------:R-:W-:Y:S01]  /*0680*/  PRMT R0, RZ, 0x7610, R0 ;  /* 0x00007610ff007816 */ /* 0x000fe20000000000 */
[----:B------:R-:W-:Y:S01]  /*0690*/  IMAD.MOV.U32 R97, RZ, RZ, -0x1 ;  /* 0xffffffffff617424 */ /* 0x000fe200078e00ff */
[----:B------:R-:W-:Y:S01]  /*06a0*/  ISETP.GE.U32.AND P0, PT, R16, UR4, PT ;  /* 0x0000000410007c0c */ /* 0x000fe2000bf06070 */
[----:B------:R-:W-:Y:S02]  /*06b0*/  IMAD.MOV.U32 R98, RZ, RZ, -0x1 ;  /* 0xffffffffff627424 */ /* 0x000fe400078e00ff */
[----:B------:R-:W-:Y:S01]  /*06c0*/  IMAD.MOV.U32 R19, RZ, RZ, -0x1 ;  /* 0xffffffffff137424 */ /* 0x000fe200078e00ff */
[----:B------:R-:W-:-:S13]  /*06d0*/  ISETP.GE.U32.AND.EX P0, PT, R17, UR5, PT, P0 ;  /* 0x0000000511007c0c */ /* 0x000fda000bf06100 */
[----:B------:R-:W-:Y:S05]  /*06e0*/  @P0 BRA `(.L_x_4) ;  /* 0x0000000400580947 */ /* 0x000fea0003800000 */
[----:B------:R-:W0:Y:S01]  /*06f0*/  LDC.64 R20, c[0x0][0x628] ;  /* 0x00018a00ff147b82 */ /* 0x000e220000000a00 */
[----:B------:R-:W-:Y:S02]  /*0700*/  IMAD.MOV.U32 R8, RZ, RZ, R16 ;  /* 0x000000ffff087224 */ /* 0x000fe400078e0010 */
[----:B------:R-:W-:-:S05]  /*0710*/  IMAD.MOV.U32 R9, RZ, RZ, R17 ;  /* 0x000000ffff097224 */ /* 0x000fca00078e0011 */
[----:B------:R-:W1:Y:S08]  /*0720*/  LDC R0, c[0x0][0x630] ;  /* 0x00018c00ff007b82 */ /* 0x000e700000000800 */
[----:B------:R-:W2:Y:S01]  /*0730*/  LDC.64 R22, c[0x0][0x620] ;  /* 0x00018800ff167b82 */ /* 0x000ea20000000a00 */
[----:B0-----:R-:W-:-:S04]  /*0740*/  ISETP.NE.U32.AND P0, PT, R20, RZ, PT ;  /* 0x000000ff1400720c */ /* 0x001fc80003f05070 */
[----:B------:R-:W-:-:S13]  /*0750*/  ISETP.NE.AND.EX P0, PT, R21, RZ, PT, P0 ;  /* 0x000000ff1500720c */ /* 0x000fda0003f05300 */
[----:B-12---:R-:W-:Y:S05]  /*0760*/  @!P0 BRA `(.L_x_5) ;  /* 0x0000000000288947 */ /* 0x006fea0003800000 */
[----:B------:R-:W0:Y:S02]  /*0770*/  LDC R13, c[0x0][0x634] ;  /* 0x00018d00ff0d7b82 */ /* 0x000e240000000800 */
[----:B0-----:R-:W-:-:S05]  /*0780*/  IADD3 R13, P0, R16, R13, RZ ;  /* 0x0000000d100d7210 */ /* 0x001fca0007f1e0ff */
[----:B------:R-:W-:-:S04]  /*0790*/  IMAD.X R15, RZ, RZ, R17, P0 ;  /* 0x000000ffff0f7224 */ /* 0x000fc800000e0611 */
[----:B------:R-:W-:-:S04]  /*07a0*/  IMAD.WIDE.U32 R8, R15, R20, RZ ;  /* 0x000000140f087225 */ /* 0x000fc800078e00ff */
[----:B------:R-:W-:-:S04]  /*07b0*/  IMAD.WIDE.U32 R10, P0, R13, R21, R8 ;  /* 0x000000150d0a7225 */ /* 0x000fc80007800008 */
[----:B------:R-:W-:-:S04]  /*07c0*/  IMAD.WIDE.U32 R8, R13, R20, RZ ;  /* 0x000000140d087225 */ /* 0x000fc800078e00ff */
[----:B------:R-:W-:Y:S01]  /*07d0*/  IMAD.X R13, RZ, RZ, RZ, P0 ;  /* 0x000000ffff0d7224 */ /* 0x000fe200000e06ff */
[----:B------:R-:W-:Y:S01]  /*07e0*/  IADD3 RZ, P0, R9, R10, RZ ;  /* 0x0000000a09ff7210 */ /* 0x000fe20007f1e0ff */
[----:B------:R-:W-:-:S04]  /*07f0*/  IMAD.MOV.U32 R12, RZ, RZ, R11 ;  /* 0x000000ffff0c7224 */ /* 0x000fc800078e000b */
[----:B------:R-:W-:-:S08]  /*0800*/  IMAD.WIDE.U32.X R8, R15, R21, R12, P0 ;  /* 0x000000150f087225 */ /* 0x000fd000000e040c */
.L_x_5:
[-CC-:B------:R-:W-:Y:S01]  /*0810*/  SHF.R.U64 R25, R8, R0.reuse, R9.reuse ;  /* 0x0000000008197219 */ /* 0x180fe20000001209 */
[----:B------:R-:W0:Y:S01]  /*0820*/  LDC R12, c[0x0][0x618] ;  /* 0x00018600ff0c7b82 */ /* 0x000e220000000800 */
[----:B------:R-:W-:Y:S01]  /*0830*/  SHF.R.U32.HI R7, RZ, R0, R9 ;  /* 0x00000000ff077219 */ /* 0x000fe20000011609 */
[----:B------:R-:W-:Y:S01]  /*0840*/  ULDC UR4, c[0x0][0x150] ;  /* 0x0000540000047ab9 */ /* 0x000fe20000000800 */
[----:B------:R-:W-:Y:S02]  /*0850*/  IADD3 R11, P0, RZ, -R25, RZ ;  /* 0x80000019ff0b7210 */ /* 0x000fe40007f1e0ff */
[----:B------:R-:W-:-:S03]  /*0860*/  I2FP.F32.U32 R0, R6 ;  /* 0x0000000600007245 */ /* 0x000fc60000201000 */
[----:B------:R-:W1:Y:S01]  /*0870*/  LDC.64 R30, c[0x0][0x640] ;  /* 0x00019000ff1e7b82 */ /* 0x000e620000000a00 */
[----:B------:R-:W-:Y:S02]  /*0880*/  IMAD.X R13, RZ, RZ, ~R7, P0 ;  /* 0x000000ffff0d7224 */ /* 0x000fe400000e0e07 */
[----:B------:R-:W-:Y:S01]  /*0890*/  FMUL R0, R0, UR4 ;  /* 0x0000000400007c20 */ /* 0x000fe20008400000 */
[----:B------:R-:W-:Y:S01]  /*08a0*/  IMAD.WIDE.U32 R8, R11, R22, R16 ;  /* 0x000000160b087225 */ /* 0x000fe200078e0010 */
[----:B------:R-:W-:-:S03]  /*08b0*/  ULDC UR4, c[0x0][0x154] ;  /* 0x0000550000047ab9 */ /* 0x000fc60000000800 */
[----:B------:R-:W-:Y:S01]  /*08c0*/  IMAD R10, R13, R22, RZ ;  /* 0x000000160d0a7224 */ /* 0x000fe200078e02ff */
[----:B------:R-:W2:Y:S01]  /*08d0*/  LDC R7, c[0x0][0x144] ;  /* 0x00005100ff077b82 */ /* 0x000ea20000000800 */
[----:B------:R-:W3:Y:S02]  /*08e0*/  F2I.U32.TRUNC.NTZ R0, R0 ;  /* 0x0000000000007305 */ /* 0x000ee4000020f000 */
[----:B------:R-:W-:-:S04]  /*08f0*/  IMAD R11, R11, R23, R10 ;  /* 0x000000170b0b7224 */ /* 0x000fc800078e020a */
[----:B------:R-:W-:Y:S01]  /*0900*/  IMAD.IADD R9, R9, 0x1, R11 ;  /* 0x0000000109097824 */ /* 0x000fe200078e020b */
[----:B------:R-:W4:Y:S01]  /*0910*/  LDC R24, c[0x0][0x608] ;  /* 0x00018200ff187b82 */ /* 0x000f220000000800 */
[----:B------:R-:W-:-:S03]  /*0920*/  IMAD.MOV.U32 R11, RZ, RZ, -0x1 ;  /* 0xffffffffff0b7424 */ /* 0x000fc600078e00ff */
[-CC-:B0-----:R-:W-:Y:S02]  /*0930*/  SHF.R.U64 R22, R8, R12.reuse, R9.reuse ;  /* 0x0000000c08167219 */ /* 0x181fe40000001209 */
[----:B------:R-:W-:Y:S02]  /*0940*/  I2FP.F32.U32 R8, R3 ;  /* 0x0000000300087245 */ /* 0x000fe40000201000 */
[----:B------:R-:W0:Y:S01]  /*0950*/  LDC R28, c[0x0][0x658] ;  /* 0x00019600ff1c7b82 */ /* 0x000e220000000800 */
[----:B-1----:R-:W-:Y:S01]  /*0960*/  ISETP.NE.U32.AND P0, PT, R30, RZ, PT ;  /* 0x000000ff1e00720c */ /* 0x002fe20003f05070 */
[----:B---3--:R-:W-:Y:S02]  /*0970*/  IMAD.MOV R10, RZ, RZ, -R0 ;  /* 0x000000ffff0a7224 */ /* 0x008fe400078e0a00 */
[----:B------:R-:W-:Y:S01]  /*0980*/  FMUL R8, R8, UR4 ;  /* 0x0000000408087c20 */ /* 0x000fe20008400000 */
[----:B------:R-:W-:Y:S02]  /*0990*/  SHF.R.U32.HI R9, RZ, R12, R9 ;  /* 0x0000000cff097219 */ /* 0x000fe40000011609 */
[----:B------:R-:W-:Y:S01]  /*09a0*/  ISETP.NE.AND.EX P0, PT, R31, RZ, PT, P0 ;  /* 0x000000ff1f00720c */ /* 0x000fe20003f05300 */
[----:B------:R1:W3:Y:S01]  /*09b0*/  F2I.U32.TRUNC.NTZ R15, R8 ;  /* 0x00000008000f7305 */ /* 0x0002e2000020f000 */
[----:B------:R-:W1:Y:S01]  /*09c0*/  LDC R20, c[0x0][0x148] ;  /* 0x00005200ff147b82 */ /* 0x000e620000000800 */
[----:B--2---:R-:W-:-:S07]  /*09d0*/  IMAD R0, R7, R10, R6 ;  /* 0x0000000a07007224 */ /* 0x004fce00078e0206 */
[----:B------:R-:W2:Y:S01]  /*09e0*/  LDC R26, c[0x0][0x600] ;  /* 0x00018000ff1a7b82 */ /* 0x000ea20000000800 */
[-CC-:B----4-:R-:W-:Y:S02]  /*09f0*/  SHF.R.U64 R32, R22, R24.reuse, R9.reuse ;  /* 0x0000001816207219 */ /* 0x190fe40000001209 */
[----:B------:R-:W-:Y:S01]  /*0a00*/  SHF.R.U32.HI R7, RZ, R24, R9 ;  /* 0x00000018ff077219 */ /* 0x000fe20000011609 */
[----:B------:R-:W-:-:S04]  /*0a10*/  IMAD.MOV.U32 R9, RZ, RZ, 0x1 ;  /* 0x00000001ff097424 */ /* 0x000fc800078e00ff */
[----:B------:R-:W4:Y:S01]  /*0a20*/  LDC R21, c[0x0][0x648] ;  /* 0x00019200ff157b82 */ /* 0x000f220000000800 */
[-C--:B0-----:R-:W-:Y:S02]  /*0a30*/  SHF.L.U32 R6, R11, R28.reuse, RZ ;  /* 0x0000001c0b067219 */ /* 0x081fe400000006ff */
[--C-:B------:R-:W-:Y:S02]  /*0a40*/  SHF.R.U64 R24, R32, R28, R7.reuse ;  /* 0x0000001c20187219 */ /* 0x100fe40000001207 */
[----:B------:R-:W-:Y:S02]  /*0a50*/  LOP3.LUT R13, RZ, R6, RZ, 0x33, !PT ;  /* 0x00000006ff0d7212 */ /* 0x000fe400078e33ff */
[-C--:B------:R-:W-:Y:S01]  /*0a60*/  SHF.R.U32.HI R7, RZ, R28.reuse, R7 ;  /* 0x0000001cff077219 */ /* 0x080fe20000011607 */
[----:B------:R-:W0:Y:S01]  /*0a70*/  LDC R23, c[0x0][0x638] ;  /* 0x00018e00ff177b82 */ /* 0x000e220000000800 */
[----:B------:R-:W-:Y:S01]  /*0a80*/  SHF.L.U32 R12, R9, R28, RZ ;  /* 0x0000001c090c7219 */ /* 0x000fe200000006ff */
[----:B------:R-:W-:-:S06]  /*0a90*/  IMAD.MOV.U32 R6, RZ, RZ, R24 ;  /* 0x000000ffff067224 */ /* 0x000fcc00078e0018 */
[----:B------:R-:W0:Y:S01]  /*0aa0*/  LDC R97, c[0x0][0x610] ;  /* 0x00018400ff617b82 */ /* 0x000e220000000800 */
[----:B-1-3--:R-:W-:Y:S05]  /*0ab0*/  @!P0 BRA `(.L_x_6) ;  /* 0x0000000000288947 */ /* 0x00afea0003800000 */
[----:B------:R-:W1:Y:S02]  /*0ac0*/  LDC R11, c[0x0][0x64c] ;  /* 0x00019300ff0b7b82 */ /* 0x000e640000000800 */
[----:B-1----:R-:W-:-:S05]  /*0ad0*/  IADD3 R11, P0, R24, R11, RZ ;  /* 0x0000000b180b7210 */ /* 0x002fca0007f1e0ff */
        /* <DEDUP_REMOVED lines=8> */
.L_x_6:
[----:B----4-:R-:W-:Y:S01]  /*0b60*/  SHF.R.U64 R6, R6, R21, R7 ;  /* 0x0000001506067219 */ /* 0x010fe20000001207 */
[----:B--2---:R-:W-:Y:S01]  /*0b70*/  VIADD R7, R26, 0xffffffff ;  /* 0xffffffff1a077836 */ /* 0x004fe20000000000 */
[----:B------:R-:W-:Y:S01]  /*0b80*/  LOP3.LUT R13, R32, R13, RZ, 0xc0, !PT ;  /* 0x0000000d200d7212 */ /* 0x000fe200078ec0ff */
[----:B------:R-:W-:Y:S02]  /*0b90*/  IMAD.MOV R15, RZ, RZ, -R15 ;  /* 0x000000ffff0f7224 */ /* 0x000fe400078e0a0f */
[----:B------:R-:W-:Y:S02]  /*0ba0*/  IMAD.MOV R8, RZ, RZ, -R6 ;  /* 0x000000ffff087224 */ /* 0x000fe400078e0a06 */
[----:B------:R-:W-:Y:S01]  /*0bb0*/  IMAD R13, R12, R6, R13 ;  /* 0x000000060c0d7224 */ /* 0x000fe200078e020d */
[----:B------:R-:W-:Y:S01]  /*0bc0*/  LOP3.LUT R6, R22, R7, RZ, 0xc0, !PT ;  /* 0x0000000716067212 */ /* 0x000fe200078ec0ff */
[----:B------:R-:W-:Y:S02]  /*0bd0*/  @P3 IMAD R0, R20, R15, R3 ;  /* 0x0000000f14003224 */ /* 0x000fe400078e0203 */
[----:B0-----:R-:W-:-:S02]  /*0be0*/  IMAD R3, R8, R23, R24 ;  /* 0x0000001708037224 */ /* 0x001fc400078e0218 */
[----:B------:R-:W-:Y:S02]  /*0bf0*/  IMAD R97, R13, R97, R0 ;  /* 0x000000610d617224 */ /* 0x000fe400078e0200 */
[----:B------:R-:W-:Y:S02]  /*0c00*/  IMAD R6, R3, R26, R6 ;  /* 0x0000001a03067224 */ /* 0x000fe400078e0206 */
[----:B------:R-:W-:Y:S02]  /*0c10*/  IMAD.MOV.U32 R0, RZ, RZ, 0x1 ;  /* 0x00000001ff007424 */ /* 0x000fe400078e00ff */
[----:B------:R-:W-:Y:S01]  /*0c20*/  IMAD.MOV.U32 R19, RZ, RZ, R25 ;  /* 0x000000ffff137224 */ /* 0x000fe200078e0019 */
[----:B------:R-:W-:Y:S02]  /*0c30*/  SEL R98, R6, R97, !P3 ;  /* 0x0000006106627207 */ /* 0x000fe40005800000 */
[----:B------:R-:W-:-:S07]  /*0c40*/  SEL R97, R97, R6, !P3 ;  /* 0x0000000661617207 */ /* 0x000fce0005800000 */
.L_x_4:
[----:B------:R-:W-:-:S08]  /*0c50*/  NOP ;  /* 0x0000000000007918 */ /* 0x000fd00000000000 */
[----:B------:R-:W0:Y:S02]  /*0c60*/  USETMAXREG.TRY_ALLOC.CTAPOOL UP0, 0xe8 ;  /* 0x000000e8000079c8 */ /* 0x000e240008000600 */
[----:B0-----:R-:W-:-:S13]  /*0c70*/  PLOP3.LUT P0, PT, PT, PT, UP0, 0x80, 0x0 ;  /* 0x000000000000781c */ /* 0x001fda0003f0f008 */
[----:B------:R-:W-:Y:S05]  /*0c80*/  @!P0 BRA `(.L_x_4) ;  /* 0xfffffffc00f08947 */ /* 0x000fea000383ffff */
[----:B------:R-:W-:Y:S01]  /*0c90*/  ULDC.64 UR4, c[0x0][0x598] ;  /* 0x0001660000047ab9 */ /* 0x000fe20000000a00 */
[----:B------:R-:W-:Y:S01]  /*0ca0*/  ULDC.64 UR38, c[0x0][0x208] ;  /* 0x0000820000267ab9 */ /* 0x000fe20000000a00 */
[----:B------:R-:W-:-:S04]  /*0cb0*/  ISETP.NE.U32.AND P0, PT, RZ, UR4, PT ;  /* 0x00000004ff007c0c */ /* 0x000fc8000bf05070 */
[----:B------:R-:W-:-:S13]  /*0cc0*/  ISETP.NE.AND.EX P0, PT, RZ, UR5, PT, P0 ;  /* 0x00000005ff007c0c */ /* 0x000fda000bf05300 */
[----:B------:R-:W-:Y:S05]  /*0cd0*/  @!P0 BRA `(.L_x_7) ;  /* 0x00000000001c8947 */ /* 0x000fea0003800000 */
[----:B------:R-:W0:Y:S02]  /*0ce0*/  LDC.64 R6, c[0x0][0x598] ;  /* 0x00016600ff067b82 */ /* 0x000e240000000a00 */
[----:B0-----:R-:W2:Y:S02]  /*0cf0*/  LDG.E.64 R6, desc[UR38][R6.64] ;  /* 0x0000002606067981 */ /* 0x001ea4000c1e1b00 */
[----:B--2---:R-:W-:-:S04]  /*0d00*/  ISETP.NE.U32.AND P0, PT, R6, RZ, PT ;  /* 0x000000ff0600720c */ /* 0x004fc80003f05070 */
[----:B------:R-:W-:-:S13]  /*0d10*/  ISETP.NE.AND.EX P0, PT, R7, RZ, PT, P0 ;  /* 0x000000ff0700720c */ /* 0x000fda0003f05300 */
[----:B------:R-:W-:Y:S05]  /*0d20*/  @!P0 BRA `(.L_x_7) ;  /* 0x0000000000088947 */ /* 0x000fea0003800000 */
[----:B------:R0:W5:Y:S01]  /*0d30*/  LD.E R88, desc[UR38][R6.64] ;  /* 0x0000002606587980 */ /* 0x000162000c101900 */
[----:B------:R-:W-:Y:S05]  /*0d40*/  BRA `(.L_x_8) ;  /* 0x0000000000247947 */ /* 0x000fea0003800000 */
.L_x_7:
[----:B------:R-:W-:Y:S02]  /*0d50*/  ULDC.64 UR4, c[0x0][0x588] ;  /* 0x0001620000047ab9 */ /* 0x000fe40000000a00 */
[----:B------:R-:W-:-:S04]  /*0d60*/  ISETP.NE.U32.AND P0, PT, RZ, UR4, PT ;  /* 0x00000004ff007c0c */ /* 0x000fc8000bf05070 */
[----:B------:R-:W-:-:S13]  /*0d70*/  ISETP.NE.AND.EX P0, PT, RZ, UR5, PT, P0 ;  /* 0x00000005ff007c0c */ /* 0x000fda000bf05300 */
[----:B------:R-:W-:Y:S05]  /*0d80*/  @!P0 BRA `(.L_x_9) ;  /* 0x00000000000c8947 */ /* 0x000fea0003800000 */
[----:B------:R-:W0:Y:S02]  /*0d90*/  LDC.64 R88, c[0x0][0x588] ;  /* 0x00016200ff587b82 */ /* 0x000e240000000a00 */
[----:B0-----:R1:W5:Y:S01]  /*0da0*/  LDG.E R88, desc[UR38][R88.64] ;  /* 0x0000002658587981 */ /* 0x001362000c1e1900 */
[----:B------:R-:W-:Y:S05]  /*0db0*/  BRA `(.L_x_8) ;  /* 0x0000000000087947 */ /* 0x000fea0003800000 */
.L_x_9:
[----:B------:R-:W-:Y:S02]  /*0dc0*/  ULDC UR4, c[0x0][0x580] ;  /* 0x0001600000047ab9 */ /* 0x000fe40000000800 */
[----:B------:R-:W-:-:S07]  /*0dd0*/  IMAD.U32 R88, RZ, RZ, UR4 ;  /* 0x00000004ff587e24 */ /* 0x000fce000f8e00ff */
.L_x_8:
[----:B------:R-:W-:Y:S02]  /*0de0*/  ULDC.64 UR4, c[0x0][0x5a0] ;  /* 0x0001680000047ab9 */ /* 0x000fe40000000a00 */
[----:B------:R-:W-:-:S04]  /*0df0*/  ISETP.NE.U32.AND P0, PT, RZ, UR4, PT ;  /* 0x00000004ff007c0c */ /* 0x000fc8000bf05070 */
[----:B------:R-:W-:-:S13]  /*0e00*/  ISETP.NE.AND.EX P0, PT, RZ, UR5, PT, P0 ;  /* 0x00000005ff007c0c */ /* 0x000fda000bf05300 */
[----:B------:R-:W-:Y:S05]  /*0e10*/  @!P0 BRA `(.L_x_10) ;  /* 0x00000000001c8947 */ /* 0x000fea0003800000 */
[----:B0-----:R-:W0:Y:S02]  /*0e20*/  LDC.64 R6, c[0x0][0x5a0] ;  /* 0x00016800ff067b82 */ /* 0x001e240000000a00 */
[----:B0-----:R-:W2:Y:S02]  /*0e30*/  LDG.E.64 R6, desc[UR38][R6.64] ;  /* 0x0000002606067981 */ /* 0x001ea4000c1e1b00 */
[----:B--2---:R-:W-:-:S04]  /*0e40*/  ISETP.NE.U32.AND P0, PT, R6, RZ, PT ;  /* 0x000000ff0600720c */ /* 0x004fc80003f05070 */
[----:B------:R-:W-:-:S13]  /*0e50*/  ISETP.NE.AND.EX P0, PT, R7, RZ, PT, P0 ;  /* 0x000000ff0700720c */ /* 0x000fda0003f05300 */
[----:B------:R-:W-:Y:S05]  /*0e60*/  @!P0 BRA `(.L_x_10) ;  /* 0x0000000000088947 */ /* 0x000fea0003800000 */
[----:B-1----:R0:W5:Y:S01]  /*0e70*/  LD.E R89, desc[UR38][R6.64] ;  /* 0x0000002606597980 */ /* 0x002162000c101900 */
[----:B------:R-:W-:Y:S05]  /*0e80*/  BRA `(.L_x_11) ;  /* 0x0000000000247947 */ /* 0x000fea0003800000 */
.L_x_10:
[----:B------:R-:W-:Y:S02]  /*0e90*/  ULDC.64 UR4, c[0x0][0x590] ;  /* 0x0001640000047ab9 */ /* 0x000fe40000000a00 */
[----:B------:R-:W-:-:S04]  /*0ea0*/  ISETP.NE.U32.AND P0, PT, RZ, UR4, PT ;  /* 0x00000004ff007c0c */ /* 0x000fc8000bf05070 */
[----:B------:R-:W-:-:S13]  /*0eb0*/  ISETP.NE.AND.EX P0, PT, RZ, UR5, PT, P0 ;  /* 0x00000005ff007c0c */ /* 0x000fda000bf05300 */
[----:B------:R-:W-:Y:S05]  /*0ec0*/  @!P0 BRA `(.L_x_12) ;  /* 0x00000000000c8947 */ /* 0x000fea0003800000 */
[----:B0-----:R-:W1:Y:S02]  /*0ed0*/  LDC.64 R6, c[0x0][0x590] ;  /* 0x00016400ff067b82 */ /* 0x001e640000000a00 */
[----:B-1----:R1:W5:Y:S01]  /*0ee0*/  LDG.E R89, desc[UR38][R6.64] ;  /* 0x0000002606597981 */ /* 0x002362000c1e1900 */
[----:B------:R-:W-:Y:S05]  /*0ef0*/  BRA `(.L_x_11) ;  /* 0x0000000000087947 */ /* 0x000fea0003800000 */
.L_x_12:
[----:B------:R-:W-:Y:S02]  /*0f00*/  ULDC UR4, c[0x0][0x584] ;  /* 0x0001610000047ab9 */ /* 0x000fe40000000800 */
[----:B-1----:R-:W-:-:S07]  /*0f10*/  IMAD.U32 R89, RZ, RZ, UR4 ;  /* 0x00000004ff597e24 */ /* 0x002fce000f8e00ff */
.L_x_11:
[----:B------:R-:W-:-:S13]  /*0f20*/  LOP3.LUT P0, RZ, R0, 0xff, RZ, 0xc0, !PT ;  /* 0x000000ff00ff7812 */ /* 0x000fda000780c0ff */
[----:B------:R-:W-:Y:S05]  /*0f30*/  @!P0 EXIT ;  /* 0x000000000000894d */ /* 0x000fea0003800000 */
[----:B------:R-:W2:Y:S01]  /*0f40*/  LDC R91, c[0x0][0x658] ;  /* 0x00019600ff5b7b82 */ /* 0x000ea20000000800 */
[----:B------:R-:W-:Y:S01]  /*0f50*/  ULDC.64 UR6, c[0x0][0x288] ;  /* 0x0000a20000067ab9 */ /* 0x000fe20000000a00 */
[----:B------:R-:W-:Y:S01]  /*0f60*/  LOP3.LUT R14, R14, 0x1, RZ, 0xc0, !PT ;  /* 0x000000010e0e7812 */ /* 0x000fe200078ec0ff */
[----:B------:R-:W-:Y:S01]  /*0f70*/  UIADD3 UR4, UR7, 0x3f, URZ ;  /* 0x0000003f07047890 */ /* 0x000fe2000fffe03f */
[----:B------:R-:W-:Y:S01]  /*0f80*/  SHF.R.U32.HI R0, RZ, 0x2, R4 ;  /* 0x00000002ff007819 */ /* 0x000fe20000011604 */
[----:B------:R-:W-:Y:S01]  /*0f90*/  IMAD.U32 R3, RZ, RZ, UR6 ;  /* 0x00000006ff037e24 */ /* 0x000fe2000f8e00ff */
[----:B------:R-:W-:Y:S01]  /*0fa0*/  SHF.R.U32.HI R5, RZ, 0x1, R5 ;  /* 0x00000001ff057819 */ /* 0x000fe20000011605 */
[----:B------:R-:W-:Y:S01]  /*0fb0*/  USHF.R.S32.HI UR5, URZ, 0x1f, UR4 ;  /* 0x0000001f3f057899 */ /* 0x000fe20008011404 */
[----:B------:R-:W-:Y:S01]  /*0fc0*/  LOP3.LUT R90, R4, 0x3, RZ, 0xc0, !PT ;  /* 0x00000003045a7812 */ /* 0x000fe200078ec0ff */
[----:B01----:R-:W-:Y:S01]  /*0fd0*/  IMAD.SHL.U32 R7, R14, 0x40, RZ ;  /* 0x000000400e077824 */ /* 0x003fe200078e00ff */
[----:B------:R-:W-:Y:S01]  /*0fe0*/  LOP3.LUT R0, R0, 0x7, RZ, 0xc0, !PT ;  /* 0x0000000700007812 */ /* 0x000fe200078ec0ff */
[----:B------:R-:W-:Y:S01]  /*0ff0*/  ULEA.HI UR5, UR5, UR4, URZ, 0x6 ;  /* 0x0000000405057291 */ /* 0x000fe2000f8f303f */
[----:B------:R-:W-:Y:S01]  /*1000*/  LOP3.LUT R5, R5, 0x30, RZ, 0xc0, !PT ;  /* 0x0000003005057812 */ /* 0x000fe200078ec0ff */
[----:B------:R-:W-:Y:S01]  /*1010*/  IMAD R90, R90, -0x2, R3 ;  /* 0xfffffffe5a5a7824 */ /* 0x000fe200078e0203 */
[--C-:B------:R-:W-:Y:S01]  /*1020*/  LOP3.LUT R22, R7, 0x40, R0.reuse, 0xe2, !PT ;  /* 0x0000004007167812 */ /* 0x100fe200078ee200 */
[----:B------:R-:W-:Y:S01]  /*1030*/  USHF.R.S32.HI UR43, URZ, 0x6, UR5 ;  /* 0x000000063f2b7899 */ /* 0x000fe20008011405 */
[----:B------:R-:W-:Y:S01]  /*1040*/  IADD3 R3, RZ, -R5, -R0 ;  /* 0x80000005ff037210 */ /* 0x000fe20007ffe800 */
[----:B------:R-:W-:Y:S01]  /*1050*/  IMAD.MOV.U32 R0, RZ, RZ, -0x1 ;  /* 0xffffffffff007424 */ /* 0x000fe200078e00ff */
[----:B------:R-:W-:Y:S01]  /*1060*/  LOP3.LUT R93, R4, 0x80, RZ, 0xc0, !PT ;  /* 0x00000080045d7812 */ /* 0x000fe200078ec0ff */
[----:B------:R-:W-:Y:S01]  /*1070*/  UISETP.LT.AND UP0, UPT, UR43, 0x1, UPT ;  /* 0x000000012b00788c */ /* 0x000fe2000bf01270 */
[----:B------:R-:W-:Y:S01]  /*1080*/  IMAD.MOV.U32 R6, RZ, RZ, 0x1 ;  /* 0x00000001ff067424 */ /* 0x000fe200078e00ff */
[----:B------:R-:W-:Y:S01]  /*1090*/  ULDC UR4, c[0x0][0x284] ;  /* 0x0000a10000047ab9 */ /* 0x000fe20000000800 */
[----:B------:R-:W-:Y:S01]  /*10a0*/  IMAD R3, R14, -0x40, R3 ;  /* 0xffffffc00e037824 */ /* 0x000fe200078e0203 */
[----:B------:R-:W-:Y:S01]  /*10b0*/  USEL UR44, UR43, 0x1, UP0 ;  /* 0x000000012b2c7887 */ /* 0x000fe20008000000 */
[----:B--2---:R-:W-:Y:S01]  /*10c0*/  SHF.L.U32 R0, R0, R91, RZ ;  /* 0x0000005b00007219 */ /* 0x004fe200000006ff */
[----:B------:R-:W-:Y:S01]  /*10d0*/  IMAD.SHL.U32 R92, R4, 0x2, RZ ;  /* 0x00000002045c7824 */ /* 0x000fe200078e00ff */
[----:B------:R-:W-:Y:S01]  /*10e0*/  LOP3.LUT R22, R22, R5, RZ, 0xfc, !PT ;  /* 0x0000000516167212 */ /* 0x000fe200078efcff */
[----:B------:R-:W-:Y:S01]  /*10f0*/  VIADD R95, R3, UR4 ;  /* 0x00000004035f7c36 */ /* 0x000fe20008000000 */
[----:B------:R-:W-:Y:S01]  /*1100*/  SHF.L.U32 R91, R6, R91, RZ ;  /* 0x0000005b065b7219 */ /* 0x000fe200000006ff */
[----:B------:R-:W-:Y:S01]  /*1110*/  IMAD.MOV.U32 R23, RZ, RZ, RZ ;  /* 0x000000ffff177224 */ /* 0x000fe200078e00ff */
[----:B------:R-:W-:Y:S01]  /*1120*/  SHF.R.U32.HI R93, RZ, 0x7, R93 ;  /* 0x00000007ff5d7819 */ /* 0x000fe2000001165d */
[----:B------:R-:W-:Y:S01]  /*1130*/  UIADD3 UR44, UR43, -UR44, URZ ;  /* 0x8000002c2b2c7290 */ /* 0x000fe2000fffe03f */
[----:B------:R-:W-:Y:S01]  /*1140*/  LOP3.LUT R94, RZ, R0, RZ, 0x33, !PT ;  /* 0x00000000ff5e7212 */ /* 0x000fe200078e33ff */
[----:B------:R-:W-:Y:S01]  /*1150*/  UMOV UR40, URZ ;  /* 0x0000003f00287c82 */ /* 0x000fe20008000000 */
[----:B------:R-:W-:-:S09]  /*1160*/  UMOV UR41, URZ ;  /* 0x0000003f00297c82 */ /* 0x000fd20008000000 */
.L_x_162:
[----:B------:R-:W0:Y:S01]  /*1170*/  SHFL.IDX PT, R0, R93, RZ, 0x1f ;  /* 0x00001fff5d007589 */ /* 0x000e2200000e0000 */
[----:B-1----:R-:W1:Y:S01]  /*1180*/  S2UR UR7, SR_CgaCtaId ;  /* 0x00000000000779c3 */ /* 0x002e620000008800 */
[----:B------:R-:W-:Y:S01]  /*1190*/  UMOV UR6, 0x400 ;  /* 0x0000040000067882 */ /* 0x000fe20000000000 */
[----:B0-----:R-:W-:Y:S01]  /*11a0*/  R2UR UR4, R0 ;  /* 0x00000000000472ca */ /* 0x001fe200000e0000 */
[----:B-1----:R-:W-:-:S12]  /*11b0*/  ULEA UR6, UR7, UR6, 0x18 ;  /* 0x0000000607067291 */ /* 0x002fd8000f8ec03f */
[----:B------:R-:W-:-:S04]  /*11c0*/  ULEA.HI UR5, UR4, UR4, URZ, 0x1 ;  /* 0x0000000404057291 */ /* 0x000fc8000f8f083f */
[----:B------:R-:W-:-:S04]  /*11d0*/  ULOP3.LUT UR5, UR5, 0xffffe, URZ, 0xc0, !UPT ;  /* 0x000ffffe05057892 */ /* 0x000fc8000f8ec03f */
[----:B------:R-:W-:-:S03]  /*11e0*/  UIADD3 UR5, UR4, -UR5, URZ ;  /* 0x8000000504057290 */ /* 0x000fc6000fffe03f */
[----:B------:R-:W-:Y:S01]  /*11f0*/  ULDC UR4, c[0x0][0x28c] ;  /* 0x0000a30000047ab9 */ /* 0x000fe20000000800 */
[----:B------:R-:W-:Y:S01]  /*1200*/  ULEA UR5, UR5, UR6, 0xc ;  /* 0x0000000605057291 */ /* 0x000fe2000f8e603f */
[----:B------:R-:W-:-:S03]  /*1210*/  ISETP.LT.AND P0, PT, RZ, UR4, PT ;  /* 0x00000004ff007c0c */ /* 0x000fc6000bf01270 */
[----:B------:R-:W-:-:S04]  /*1220*/  UIADD3 UR5, UR5, 0x100, URZ ;  /* 0x0000010005057890 */ /* 0x000fc8000fffe03f */
[----:B------:R-:W-:-:S04]  /*1230*/  USHF.R.U32.HI UR5, URZ, 0x4, UR5 ;  /* 0x000000043f057899 */ /* 0x000fc80008011605 */
[----:B------:R-:W-:-:S04]  /*1240*/  ULOP3.LUT UR5, UR5, 0x3fff, URZ, 0xc0, !UPT ;  /* 0x00003fff05057892 */ /* 0x000fc8000f8ec03f */
[----:B------:R-:W-:Y:S01]  /*1250*/  ULOP3.LUT UR45, UR5, 0x10000, URZ, 0xfc, !UPT ;  /* 0x00010000052d7892 */ /* 0x000fe2000f8efc3f */
[----:B---34-:R-:W-:Y:S11]  /*1260*/  @P0 BRA `(.L_x_13) ;  /* 0x0000000000400947 */ /* 0x018ff60003800000 */
[----:B------:R-:W-:Y:S01]  /*1270*/  MOV R0, 0x0 ;  /* 0x0000000000007802 */ /* 0x000fe20000000f00 */
[----:B------:R-:W-:Y:S01]  /*1280*/  ULDC.64 UR4, c[0x4][0x68] ;  /* 0x01001a0000047ab9 */ /* 0x000fe20000000a00 */
[----:B------:R-:W-:Y:S01]  /*1290*/  ULDC.64 UR6, c[0x4][0x8] ;  /* 0x0100020000067ab9 */ /* 0x000fe20000000a00 */
[----:B------:R-:W-:Y:S01]  /*12a0*/  IMAD.U32 R4, RZ, RZ, UR4 ;  /* 0x00000004ff047e24 */ /* 0x000fe2000f8e00ff */
[----:B------:R0:W1:Y:S01]  /*12b0*/  LDC.64 R14, c[0x4][R0] ;  /* 0x01000000000e7b82 */ /* 0x0000620000000a00 */
[----:B------:R-:W-:Y:S01]  /*12c0*/  IMAD.U32 R5, RZ, RZ, UR5 ;  /* 0x00000005ff057e24 */ /* 0x000fe2000f8e00ff */
[----:B------:R-:W-:Y:S01]  /*12d0*/  ULDC.64 UR4, c[0x4][0x70] ;  /* 0x01001c0000047ab9 */ /* 0x000fe20000000a00 */
[----:B------:R-:W-:Y:S02]  /*12e0*/  IMAD.U32 R10, RZ, RZ, UR6 ;  /* 0x00000006ff0a7e24 */ /* 0x000fe4000f8e00ff */
[----:B------:R-:W-:Y:S02]  /*12f0*/  IMAD.U32 R6, RZ, RZ, UR4 ;  /* 0x00000004ff067e24 */ /* 0x000fe4000f8e00ff */
[----:B------:R-:W-:-:S02]  /*1300*/  IMAD.U32 R7, RZ, RZ, UR5 ;  /* 0x00000005ff077e24 */ /* 0x000fc4000f8e00ff */
[----:B------:R-:W-:Y:S02]  /*1310*/  IMAD.U32 R11, RZ, RZ, UR7 ;  /* 0x00000007ff0b7e24 */ /* 0x000fe4000f8e00ff */
[----:B------:R-:W-:Y:S02]  /*1320*/  IMAD.MOV.U32 R8, RZ, RZ, 0x1e1 ;  /* 0x000001e1ff087424 */ /* 0x000fe400078e00ff */
[----:B------:R-:W-:Y:S02]  /*1330*/  IMAD.MOV.U32 R12, RZ, RZ, 0x1 ;  /* 0x00000001ff0c7424 */ /* 0x000fe400078e00ff */
[----:B0-----:R-:W-:-:S07]  /*1340*/  IMAD.MOV.U32 R13, RZ, RZ, RZ ;  /* 0x000000ffff0d7224 */ /* 0x001fce00078e00ff */
[----:B------:R-:W-:-:S07]  /*1350*/  LEPC R20, `(.L_x_13) ;  /* 0x000000001014794e */ /* 0x000fce0000000000 */
[----:B-1---5:R-:W-:Y:S05]  /*1360*/  CALL.ABS.NOINC R14 ;  /* 0x000000000e007343 */ /* 0x022fea0003c00000 */
.L_x_13:
[----:B------:R-:W-:-:S04]  /*1370*/  LOP3.LUT R0, R18, 0x1, RZ, 0xfc, !PT ;  /* 0x0000000112007812 */ /* 0x000fc800078efcff */
[----:B------:R-:W-:-:S13]  /*1380*/  ISETP.NE.AND P0, PT, R0, 0x3, PT ;  /* 0x000000030000780c */ /* 0x000fda0003f05270 */
[----:B------:R-:W-:Y:S05]  /*1390*/  @!P0 BRA `(.L_x_14) ;  /* 0x0000000000048947 */ /* 0x000fea0003800000 */
[----:B------:R-:W-:Y:S01]  /*13a0*/  BPT.TRAP 0x1 ;  /* 0x000000040000795c */ /* 0x000fe20000300000 */
.L_x_14:
[----:B------:R-:W0:Y:S01]  /*13b0*/  S2UR UR5, SR_CgaCtaId ;  /* 0x00000000000579c3 */ /* 0x000e220000008800 */
[----:B------:R-:W-:Y:S01]  /*13c0*/  UMOV UR4, 0x400 ;  /* 0x0000040000047882 */ /* 0x000fe20000000000 */
[----:B------:R-:W-:Y:S02]  /*13d0*/  IMAD.U32 R0, RZ, RZ, UR40 ;  /* 0x00000028ff007e24 */ /* 0x000fe4000f8e00ff */
[----:B------:R-:W-:-:S03]  /*13e0*/  IMAD.U32 R3, RZ, RZ, UR41 ;  /* 0x00000029ff037e24 */ /* 0x000fc6000f8e00ff */
[----:B------:R-:W-:Y:S01]  /*13f0*/  SHF.L.U32 R0, R0, 0x1f, RZ ;  /* 0x0000001f00007819 */ /* 0x000fe200000006ff */
[----:B0-----:R-:W-:-:S06]  /*1400*/  ULEA UR4, UR5, UR4, 0x18 ;  /* 0x0000000405047291 */ /* 0x001fcc000f8ec03f */
[----:B------:R-:W-:-:S04]  /*1410*/  IMAD.U32 R6, RZ, RZ, UR4 ;  /* 0x00000004ff067e24 */ /* 0x000fc8000f8e00ff */
[----:B------:R-:W-:-:S04]  /*1420*/  IMAD R3, R3, 0x8, R6 ;  /* 0x0000000803037824 */ /* 0x000fc800078e0206 */
[----:B------:R0:W1:Y:S01]  /*1430*/  SYNCS.PHASECHK.TRANS64.TRYWAIT P1, [R3+URZ], R0 ;  /* 0x00000000030075a7 */ /* 0x000062000802017f */
[----:B------:R-:W-:Y:S05]  /*1440*/  @!P0 BRA `(.L_x_15) ;  /* 0x0000000000048947 */ /* 0x000fea0003800000 */
[----:B------:R-:W-:Y:S01]  /*1450*/  BPT.TRAP 0x1 ;  /* 0x000000040000795c */ /* 0x000fe20000300000 */
.L_x_15:
[----:B------:R-:W-:-:S05]  /*1460*/  IMAD.U32 R4, RZ, RZ, UR44 ;  /* 0x0000002cff047e24 */ /* 0x000fca000f8e00ff */
[----:B------:R-:W-:Y:S01]  /*1470*/  ISETP.GE.AND P2, PT, R4, 0x1, PT ;  /* 0x000000010400780c */ /* 0x000fe20003f46270 */
[----:B-1----:R-:W-:-:S12]  /*1480*/  @P1 BRA `(.L_x_16) ;  /* 0x0000000000081947 */ /* 0x002fd80003800000 */
[----:B------:R-:W1:Y:S02]  /*1490*/  SYNCS.PHASECHK.TRANS64.TRYWAIT P1, [R3+URZ], R0 ;  /* 0x00000000030075a7 */ /* 0x000e64000802017f */
[----:B-1----:R-:W-:Y:S05]  /*14a0*/  @!P1 BRA `(.L_x_17) ;  /* 0x00000058004c9947 */ /* 0x002fea0003800000 */
.L_x_16:
[----:B------:R-:W-:Y:S05]  /*14b0*/  WARPSYNC.ALL ;  /* 0x0000000000007948 */ /* 0x000fea0003800000 */
[----:B------:R-:W-:Y:S01]  /*14c0*/  R2UR UR4, R6 ;  /* 0x00000000060472ca */ /* 0x000fe200000e0000 */
[----:B------:R-:W-:Y:S01]  /*14d0*/  ULEA UR6, UR41, UR45, 0xa ;  /* 0x0000002d29067291 */ /* 0x000fe2000f8e503f */
[----:B------:R-:W-:Y:S01]  /*14e0*/  WARPGROUP.ARRIVE ;  /* 0x00000000000079c5 */ /* 0x000fe20000000000 */
[----:B------:R-:W-:Y:S01]  /*14f0*/  UMOV UR9, 0x80000020 ;  /* 0x8000002000097882 */ /* 0x000fe20000000000 */
[----:B------:R-:W-:Y:S01]  /*1500*/  UMOV UR11, 0x80000020 ;  /* 0x80000020000b7882 */ /* 0x000fe20000000000 */
[----:B------:R-:W-:-:S03]  /*1510*/  UIADD3 UR7, UR6, 0x200, URZ ;  /* 0x0000020006077890 */ /* 0x000fc6000fffe03f */
[----:B------:R-:W-:-:S05]  /*1520*/  UMOV UR8, UR6 ;  /* 0x0000000600087c82 */ /* 0x000fca0008000000 */
[----:B------:R-:W-:-:S04]  /*1530*/  UIADD3 UR4, UR4, 0x10100, URZ ;  /* 0x0001010004047890 */ /* 0x000fc8000fffe03f */
[----:B------:R-:W-:-:S04]  /*1540*/  USHF.R.U32.HI UR4, URZ, 0x4, UR4 ;  /* 0x000000043f047899 */ /* 0x000fc80008011604 */
[----:B------:R-:W-:-:S04]  /*1550*/  ULOP3.LUT UR4, UR4, 0x3fff, URZ, 0xc0, !UPT ;  /* 0x00003fff04047892 */ /* 0x000fc8000f8ec03f */
[----:B------:R-:W-:-:S04]  /*1560*/  ULOP3.LUT UR4, UR4, 0x10000, URZ, 0xfc, !UPT ;  /* 0x0001000004047892 */ /* 0x000fc8000f8efc3f */
[----:B------:R-:W-:-:S07]  /*1570*/  ULEA UR5, UR41, UR4, 0x8 ;  /* 0x0000000429057291 */ /* 0x000fce000f8e403f */
[----:B------:R-:W-:Y:S02]  /*1580*/  UMOV UR10, UR5 ;  /* 0x00000005000a7c82 */ /* 0x000fe40008000000 */
[----:B------:R-:W-:Y:S01]  /*1590*/  IGMMA.64x64x32.S8.S8 R56, gdesc[UR8], RZ, !UPT, gsb0 ;  /* 0x01e00000083879f1 */ /* 0x000fe2000c0410ff */
[----:B------:R-:W-:Y:S01]  /*15a0*/  UMOV UR8, UR7 ;  /* 0x0000000700087c82 */ /* 0x000fe20008000000 */
[----:B------:R-:W-:Y:S01]  /*15b0*/  UMOV UR9, 0x80000020 ;  /* 0x8000002000097882 */ /* 0x000fe20000000000 */
[----:B------:R-:W-:Y:S02]  /*15c0*/  WARPGROUP.DEPBAR.LE gsb0, 0x0 ;  /* 0x00008000000079c5 */ /* 0x000fe40000010000 */
[----:B------:R-:W-:-:S06]  /*15d0*/  WARPGROUP.ARRIVE ;  /* 0x00000000000079c5 */ /* 0x000fcc0000000000 */
[----:B------:R-:W-:Y:S01]  /*15e0*/  IGMMA.64x64x32.S8.S8 R24, gdesc[UR8], RZ, !UPT, gsb0 ;  /* 0x01e00000081879f1 */ /* 0x000fe2000c0410ff */
[----:B------:R-:W-:Y:S02]  /*15f0*/  UIADD3 UR8, UR6, 0x2, URZ ;  /* 0x0000000206087890 */ /* 0x000fe4000fffe03f */
[----:B------:R-:W-:Y:S01]  /*1600*/  UIADD3 UR10, UR5, 0x2, URZ ;  /* 0x00000002050a7890 */ /* 0x000fe2000fffe03f */
[----:B------:R-:W-:Y:S01]  /*1610*/  UMOV UR9, 0x80000020 ;  /* 0x8000002000097882 */ /* 0x000fe20000000000 */
[----:B------:R-:W-:Y:S01]  /*1620*/  UMOV UR11, 0x80000020 ;  /* 0x80000020000b7882 */ /* 0x000fe20000000000 */
[----:B------:R-:W-:Y:S01]  /*1630*/  UIADD3 UR6, UR6, 0x202, URZ ;  /* 0x0000020206067890 */ /* 0x000fe2000fffe03f */
[----:B------:R-:W-:Y:S02]  /*1640*/  WARPGROUP.DEPBAR.LE gsb0, 0x0 ;  /* 0x00008000000079c5 */ /* 0x000fe40000010000 */
[----:B------:R-:W-:-:S06]  /*1650*/  WARPGROUP.ARRIVE ;  /* 0x00000000000079c5 */ /* 0x000fcc0000000000 */
[----:B------:R-:W-:Y:S01]  /*1660*/  IGMMA.64x64x32.S8.S8 R56, gdesc[UR8], R56, gsb0 ;  /* 0x01e00000083879f1 */ /* 0x000fe20008041038 */
[----:B------:R-:W-:Y:S01]  /*1670*/  UMOV UR8, UR6 ;  /* 0x0000000600087c82 */ /* 0x000fe20008000000 */
[----:B------:R-:W-:Y:S01]  /*1680*/  UMOV UR9, 0x80000020 ;  /* 0x8000002000097882 */ /* 0x000fe20000000000 */
[----:B------:R-:W-:Y:S02]  /*1690*/  WARPGROUP.DEPBAR.LE gsb0, 0x0 ;  /* 0x00008000000079c5 */ /* 0x000fe40000010000 */
[----:B------:R-:W-:-:S06]  /*16a0*/  WARPGROUP.ARRIVE ;  /* 0x00000000000079c5 */ /* 0x000fcc0000000000 */
[----:B------:R-:W-:Y:S03]  /*16b0*/  IGMMA.64x64x32.S8.S8 R24, gdesc[UR8], R24, gsb0 ;  /* 0x01e00000081879f1 */ /* 0x000fe60008041018 */
[----:B------:R-:W-:Y:S02]  /*16c0*/  WARPGROUP.DEPBAR.LE gsb0, 0x0 ;  /* 0x00008000000079c5 */ /* 0x000fe40000010000 */
[----:B------:R-:W-:Y:S05]  /*16d0*/  @!P2 BRA `(.L_x_18) ;  /* 0x00000004001ca947 */ /* 0x000fea0003800000 */
[----:B------:R-:W-:Y:S01]  /*16e0*/  UIADD3 UR5, UR41, 0x1, URZ ;  /* 0x0000000129057890 */ /* 0x000fe2000fffe03f */
[----:B01----:R-:W-:Y:S02]  /*16f0*/  IMAD.U32 R0, RZ, RZ, UR44 ;  /* 0x0000002cff007e24 */ /* 0x003fe4000f8e00ff */
[----:B------:R-:W-:Y:S01]  /*1700*/  IMAD.U32 R3, RZ, RZ, UR41 ;  /* 0x00000029ff037e24 */ /* 0x000fe2000f8e00ff */
[----:B------:R-:W-:-:S04]  /*1710*/  UISETP.NE.AND UP0, UPT, UR5, 0x4, UPT ;  /* 0x000000040500788c */ /* 0x000fc8000bf05270 */
[----:B------:R-:W-:Y:S02]  /*1720*/  USEL UR6, URZ, 0x1, UP0 ;  /* 0x000000013f067887 */ /* 0x000fe40008000000 */
[----:B------:R-:W-:Y:S02]  /*1730*/  USEL UR5, UR5, URZ, UP0 ;  /* 0x0000003f05057287 */ /* 0x000fe40008000000 */
[----:B------:R-:W-:-:S06]  /*1740*/  ULOP3.LUT UR6, UR40, UR6, URZ, 0x3c, !UPT ;  /* 0x0000000628067292 */ /* 0x000fcc000f8e3c3f */
[----:B------:R-:W-:-:S07]  /*1750*/  IMAD.U32 R7, RZ, RZ, UR6 ;  /* 0x00000006ff077e24 */ /* 0x000fce000f8e00ff */
.L_x_25:
[----:B0-----:R-:W-:Y:S05]  /*1760*/  @!P0 BRA `(.L_x_19) ;  /* 0x0000000000048947 */ /* 0x001fea0003800000 */
[----:B------:R-:W-:Y:S01]  /*1770*/  BPT.TRAP 0x1 ;  /* 0x000000040000795c */ /* 0x000fe20000300000 */
.L_x_19:
[----:B------:R-:W0:Y:S01]  /*1780*/  S2UR UR7, SR_CgaCtaId ;  /* 0x00000000000779c3 */ /* 0x000e220000008800 */
[----:B------:R-:W-:Y:S01]  /*1790*/  UMOV UR6, 0x400 ;  /* 0x0000040000067882 */ /* 0x000fe20000000000 */
[----:B------:R-:W-:Y:S01]  /*17a0*/  IMAD.U32 R5, RZ, RZ, UR5 ;  /* 0x00000005ff057e24 */ /* 0x000fe2000f8e00ff */
[----:B------:R-:W-:Y:S01]  /*17b0*/  SHF.L.U32 R4, R7, 0x1f, RZ ;  /* 0x0000001f07047819 */ /* 0x000fe200000006ff */
[----:B0-----:R-:W-:-:S06]  /*17c0*/  ULEA UR6, UR7, UR6, 0x18 ;  /* 0x0000000607067291 */ /* 0x001fcc000f8ec03f */
[----:B------:R-:W-:-:S04]  /*17d0*/  IMAD.U32 R6, RZ, RZ, UR6 ;  /* 0x00000006ff067e24 */ /* 0x000fc8000f8e00ff */
[----:B------:R-:W-:-:S04]  /*17e0*/  IMAD R5, R5, 0x8, R6 ;  /* 0x0000000805057824 */ /* 0x000fc800078e0206 */
[----:B------:R0:W1:Y:S01]  /*17f0*/  SYNCS.PHASECHK.TRANS64.TRYWAIT P1, [R5+URZ], R4 ;  /* 0x00000004050075a7 */ /* 0x000062000802017f */
[----:B------:R-:W-:Y:S05]  /*1800*/  @!P0 BRA `(.L_x_20) ;  /* 0x0000000000048947 */ /* 0x000fea0003800000 */
[----:B------:R-:W-:Y:S01]  /*1810*/  BPT.TRAP 0x1 ;  /* 0x000000040000795c */ /* 0x000fe20000300000 */
.L_x_20:
[----:B-1----:R-:W-:Y:S05]  /*1820*/  @P1 BRA `(.L_x_21) ;  /* 0x0000000000081947 */ /* 0x002fea0003800000 */
[----:B------:R-:W1:Y:S02]  /*1830*/  SYNCS.PHASECHK.TRANS64.TRYWAIT P1, [R5+URZ], R4 ;  /* 0x00000004050075a7 */ /* 0x000e64000802017f */
[----:B-1----:R-:W-:Y:S05]  /*1840*/  @!P1 BRA `(.L_x_22) ;  /* 0x0000005400789947 */ /* 0x002fea0003800000 */
.L_x_21:
[----:B------:R-:W-:Y:S01]  /*1850*/  ULEA UR6, UR5, UR4, 0x8 ;  /* 0x0000000405067291 */ /* 0x000fe2000f8e403f */
[----:B------:R-:W-:Y:S01]  /*1860*/  WARPGROUP.ARRIVE ;  /* 0x00000000000079c5 */ /* 0x000fe20000000000 */
[----:B------:R-:W-:Y:S01]  /*1870*/  ULEA UR7, UR5, UR45, 0xa ;  /* 0x0000002d05077291 */ /* 0x000fe2000f8e503f */
[----:B------:R-:W-:Y:S01]  /*1880*/  UMOV UR11, 0x80000020 ;  /* 0x80000020000b7882 */ /* 0x000fe20000000000 */
[----:B------:R-:W-:Y:S02]  /*1890*/  UMOV UR9, 0x80000020 ;  /* 0x8000002000097882 */ /* 0x000fe40000000000 */
[----:B------:R-:W-:Y:S01]  /*18a0*/  UIADD3 UR12, UR7, 0x200, URZ ;  /* 0x00000200070c7890 */ /* 0x000fe2000fffe03f */
[----:B------:R-:W-:Y:S02]  /*18b0*/  UMOV UR10, UR6 ;  /* 0x00000006000a7c82 */ /* 0x000fe40008000000 */
[----:B------:R-:W-:Y:S02]  /*18c0*/  UMOV UR8, UR7 ;  /* 0x0000000700087c82 */ /* 0x000fe40008000000 */
[----:B------:R-:W-:Y:S01]  /*18d0*/  IGMMA.64x64x32.S8.S8 R56, gdesc[UR8], R56, gsb0 ;  /* 0x01e00000083879f1 */ /* 0x000fe20008041038 */
[----:B------:R-:W-:Y:S01]  /*18e0*/  UMOV UR9, 0x80000020 ;  /* 0x8000002000097882 */ /* 0x000fe20000000000 */
[----:B------:R-:W-:Y:S01]  /*18f0*/  UMOV UR8, UR12 ;  /* 0x0000000c00087c82 */ /* 0x000fe20008000000 */
[----:B------:R-:W-:-:S02]  /*1900*/  WARPGROUP.DEPBAR.LE gsb0, 0x0 ;  /* 0x00008000000079c5 */ /* 0x000fc40000010000 */
[----:B------:R-:W-:-:S06]  /*1910*/  WARPGROUP.ARRIVE ;  /* 0x00000000000079c5 */ /* 0x000fcc0000000000 */
[----:B------:R-:W-:Y:S01]  /*1920*/  IGMMA.64x64x32.S8.S8 R24, gdesc[UR8], R24, gsb0 ;  /* 0x01e00000081879f1 */ /* 0x000fe20008041018 */
        /* <DEDUP_REMOVED lines=15> */
[----:B------:R-:W-:Y:S01]  /*1a20*/  BPT.TRAP 0x1 ;  /* 0x000000040000795c */ /* 0x000fe20000300000 */
.L_x_23:
[----:B01----:R-:W-:Y:S01]  /*1a30*/  IMAD R4, R3, 0x8, R6 ;  /* 0x0000000803047824 */ /* 0x003fe200078e0206 */
[----:B------:R-:W-:-:S03]  /*1a40*/  ISETP.GT.U32.AND P1, PT, R18, 0x1, PT ;  /* 0x000000011200780c */ /* 0x000fc60003f24070 */
[----:B------:R-:W-:-:S05]  /*1a50*/  VIADD R4, R4, 0x20 ;  /* 0x0000002004047836 */ /* 0x000fca0000000000 */
[----:B------:R-:W-:-:S04]  /*1a60*/  PRMT R4, RZ, 0x654, R4 ;  /* 0x00000654ff047816 */ /* 0x000fc80000000004 */
[----:B------:R0:W-:Y:S01]  /*1a70*/  SYNCS.ARRIVE.TRANS64.RED.A1T0 RZ, [R4+URZ], RZ ;  /* 0x000000ff04ff79a7 */ /* 0x0001e2000810043f */
[----:B------:R-:W-:Y:S05]  /*1a80*/  @P1 BRA `(.L_x_24) ;  /* 0x0000000000041947 */ /* 0x000fea0003800000 */
[----:B------:R-:W-:Y:S01]  /*1a90*/  BPT.TRAP 0x1 ;  /* 0x000000040000795c */ /* 0x000fe20000300000 */
.L_x_24:
[----:B------:R-:W-:Y:S01]  /*1aa0*/  UIADD3 UR5, UR5, 0x1, URZ ;  /* 0x0000000105057890 */ /* 0x000fe2000fffe03f */
[C---:B------:R-:W-:Y:S01]  /*1ab0*/  ISETP.GT.AND P2, PT, R0.reuse, 0x1, PT ;  /* 0x000000010000780c */ /* 0x040fe20003f44270 */
[----:B------:R-:W-:Y:S02]  /*1ac0*/  VIADD R3, R3, 0x1 ;  /* 0x0000000103037836 */ /* 0x000fe40000000000 */
[----:B------:R-:W-:Y:S01]  /*1ad0*/  UISETP.NE.AND UP0, UPT, UR5, 0x4, UPT ;  /* 0x000000040500788c */ /* 0x000fe2000bf05270 */
[----:B------:R-:W-:Y:S02]  /*1ae0*/  VIADD R0, R0, 0xffffffff ;  /* 0xffffffff00007836 */ /* 0x000fe40000000000 */
[C---:B------:R-:W-:Y:S01]  /*1af0*/  ISETP.NE.AND P1, PT, R3.reuse, 0x4, PT ;  /* 0x000000040300780c */ /* 0x040fe20003f25270 */
[----:B------:R-:W-:Y:S02]  /*1b00*/  USEL UR6, URZ, 0x1, UP0 ;  /* 0x000000013f067887 */ /* 0x000fe40008000000 */
[----:B------:R-:W-:Y:S01]  /*1b10*/  USEL UR5, UR5, URZ, UP0 ;  /* 0x0000003f05057287 */ /* 0x000fe20008000000 */
[----:B------:R-:W-:-:S03]  /*1b20*/  SEL R3, R3, RZ, P1 ;  /* 0x000000ff03037207 */ /* 0x000fc60000800000 */
[----:B------:R-:W-:Y:S01]  /*1b30*/  LOP3.LUT R7, R7, UR6, RZ, 0x3c, !PT ;  /* 0x0000000607077c12 */ /* 0x000fe2000f8e3cff */
[----:B------:R-:W-:Y:S07]  /*1b40*/  @P2 BRA `(.L_x_25) ;  /* 0xfffffffc00042947 */ /* 0x000fee000383ffff */
.L_x_18:
[----:B01----:R-:W0:Y:S02]  /*1b50*/  LDC R0, c[0x0][0x28c] ;  /* 0x0000a300ff007b82 */ /* 0x003e240000000800 */
[----:B0-----:R-:W-:-:S13]  /*1b60*/  ISETP.GE.AND P1, PT, R0, 0x1, PT ;  /* 0x000000010000780c */ /* 0x001fda0003f26270 */
[----:B------:R-:W-:Y:S05]  /*1b70*/  @!P1 BRA `(.L_x_26) ;  /* 0x0000000000309947 */ /* 0x000fea0003800000 */
[----:B------:R-:W-:Y:S05]  /*1b80*/  @!P0 BRA `(.L_x_27) ;  /* 0x0000000000048947 */ /* 0x000fea0003800000 */
[----:B------:R-:W-:Y:S01]  /*1b90*/  BPT.TRAP 0x1 ;  /* 0x000000040000795c */ /* 0x000fe20000300000 */
.L_x_27:
[----:B------:R-:W-:Y:S01]  /*1ba0*/  UIADD3 UR4, UR44, UR41, URZ ;  /* 0x000000292c047290 */ /* 0x000fe2000fffe03f */
[----:B------:R-:W-:-:S03]  /*1bb0*/  ISETP.GT.U32.AND P0, PT, R18, 0x1, PT ;  /* 0x000000011200780c */ /* 0x000fc60003f04070 */
[----:B------:R-:W-:-:S04]  /*1bc0*/  USHF.L.U32 UR4, UR4, 0x3, URZ ;  /* 0x0000000304047899 */ /* 0x000fc8000800063f */
[----:B------:R-:W-:-:S06]  /*1bd0*/  ULOP3.LUT UR4, UR4, 0x18, URZ, 0xc0, !UPT ;  /* 0x0000001804047892 */ /* 0x000fcc000f8ec03f */
[----:B------:R-:W-:-:S05]  /*1be0*/  IMAD.U32 R3, RZ, RZ, UR4 ;  /* 0x00000004ff037e24 */ /* 0x000fca000f8e00ff */
[----:B------:R-:W-:-:S04]  /*1bf0*/  IADD3 R0, R6, 0x20, R3 ;  /* 0x0000002006007810 */ /* 0x000fc80007ffe003 */
[----:B------:R-:W-:-:S04]  /*1c00*/  PRMT R0, RZ, 0x654, R0 ;  /* 0x00000654ff007816 */ /* 0x000fc80000000000 */
[----:B------:R0:W-:Y:S01]  /*1c10*/  SYNCS.ARRIVE.TRANS64.RED.A1T0 RZ, [R0+URZ], RZ ;  /* 0x000000ff00ff79a7 */ /* 0x0001e2000810043f */
[----:B------:R-:W-:Y:S05]  /*1c20*/  @P0 BRA `(.L_x_26) ;  /* 0x0000000000040947 */ /* 0x000fea0003800000 */
[----:B------:R-:W-:Y:S01]  /*1c30*/  BPT.TRAP 0x1 ;  /* 0x000000040000795c */ /* 0x000fe20000300000 */
.L_x_26:
[----:B------:R-:W-:Y:S01]  /*1c40*/  UIADD3 UR41, UR43, UR41, URZ ;  /* 0x000000292b297290 */ /* 0x000fe2000fffe03f */
[----:B------:R-:W-:Y:S01]  /*1c50*/  IMAD.SHL.U32 R3, R98, 0x40, RZ ;  /* 0x0000004062037824 */ /* 0x000fe200078e00ff */
[----:B------:R-:W-:Y:S01]  /*1c60*/  ULDC UR5, c[0x0][0x288] ;  /* 0x0000a20000057ab9 */ /* 0x000fe20000000800 */
[----:B------:R-:W-:Y:S01]  /*1c70*/  IMAD.SHL.U32 R12, R97, 0x100, RZ ;  /* 0x00000100610c7824 */ /* 0x000fe200078e00ff */
[----:B------:R-:W-:Y:S01]  /*1c80*/  USHF.R.U32.HI UR4, URZ, 0x2, UR41 ;  /* 0x000000023f047899 */ /* 0x000fe20008011629 */
[----:B------:R-:W-:Y:S01]  /*1c90*/  SHF.R.S32.HI R102, RZ, 0x1f, R19 ;  /* 0x0000001fff667819 */ /* 0x000fe20000011413 */
[----:B------:R-:W-:Y:S01]  /*1ca0*/  ULDC UR8, c[0x0][0x284] ;  /* 0x0000a10000087ab9 */ /* 0x000fe20000000800 */
[C---:B------:R-:W-:Y:S01]  /*1cb0*/  ISETP.GE.AND P0, PT, R3.reuse, UR5, PT ;  /* 0x0000000503007c0c */ /* 0x040fe2000bf06270 */
[----:B------:R-:W-:Y:S01]  /*1cc0*/  ULOP3.LUT UR4, UR4, 0x1, URZ, 0xc0, !UPT ;  /* 0x0000000104047892 */ /* 0x000fe2000f8ec03f */
[----:B------:R-:W-:Y:S01]  /*1cd0*/  LOP3.LUT R20, R3, 0x6, R92, 0xf8, !PT ;  /* 0x0000000603147812 */ /* 0x000fe200078ef85c */
[----:B------:R-:W-:Y:S01]  /*1ce0*/  UISETP.GT.U32.AND UP1, UPT, UR41, 0x3, UPT ;  /* 0x000000032900788c */ /* 0x000fe2000bf24070 */
[----:B------:R-:W-:Y:S01]  /*1cf0*/  ISETP.GE.OR P0, PT, R12, UR8, P0 ;  /* 0x000000080c007c0c */ /* 0x000fe20008706670 */
[----:B------:R-:W-:Y:S01]  /*1d00*/  UISETP.NE.U32.AND UP0, UPT, UR4, 0x1, UPT ;  /* 0x000000010400788c */ /* 0x000fe2000bf05070 */
[----:B------:R-:W-:Y:S01]  /*1d10*/  SHF.R.S32.HI R21, RZ, 0x1f, R20 ;  /* 0x0000001fff157819 */ /* 0x000fe20000011414 */
[----:B------:R-:W-:-:S02]  /*1d20*/  UISETP.LT.U32.AND UP1, UPT, UR43, 0x4, UP1 ;  /* 0x000000042b00788c */ /* 0x000fc40008f21070 */
[----:B------:R-:W-:Y:S01]  /*1d30*/  UISETP.GT.U32.AND UP0, UPT, UR43, 0x3, !UP0 ;  /* 0x000000032b00788c */ /* 0x000fe2000c704070 */
[----:B------:R-:W-:Y:S01]  /*1d40*/  ULDC.64 UR6, c[0x0][0x5d0] ;  /* 0x0001740000067ab9 */ /* 0x000fe20000000a00 */
[----:B------:R-:W-:Y:S01]  /*1d50*/  USEL UR5, URZ, 0x1, !UP1 ;  /* 0x000000013f057887 */ /* 0x000fe2000c800000 */
[----:B0-----:R-:W-:Y:S01]  /*1d60*/  IMAD R0, R102, UR6, RZ ;  /* 0x0000000666007c24 */ /* 0x001fe2000f8e02ff */
[----:B------:R-:W-:Y:S01]  /*1d70*/  USEL UR4, URZ, 0x1, !UP0 ;  /* 0x000000013f047887 */ /* 0x000fe2000c000000 */
[C---:B------:R-:W-:Y:S01]  /*1d80*/  IMAD.WIDE.U32 R4, R19.reuse, UR6, R20 ;  /* 0x0000000613047c25 */ /* 0x040fe2000f8e0014 */
[----:B------:R-:W-:Y:S02]  /*1d90*/  ULOP3.LUT UR41, UR41, 0x3, URZ, 0xc0, !UPT ;  /* 0x0000000329297892 */ /* 0x000fe4000f8ec03f */
[----:B------:R-:W-:Y:S01]  /*1da0*/  ULOP3.LUT UR40, UR4, UR40, UR5, 0x96, !UPT ;  /* 0x0000002804287292 */ /* 0x000fe2000f8e9605 */
[----:B------:R-:W-:Y:S02]  /*1db0*/  IMAD R7, R19, UR7, R0 ;  /* 0x0000000713077c24 */ /* 0x000fe4000f8e0200 */
[----:B------:R-:W-:-:S02]  /*1dc0*/  IMAD.MOV.U32 R0, RZ, RZ, -0x1 ;  /* 0xffffffffff007424 */ /* 0x000fc400078e00ff */
[----:B------:R-:W-:Y:S01]  /*1dd0*/  IMAD.IADD R5, R5, 0x1, R7 ;  /* 0x0000000105057824 */ /* 0x000fe200078e0207 */
[----:B------:R-:W-:Y:S06]  /*1de0*/  @P0 BRA `(.L_x_28) ;  /* 0x0000003400000947 */ /* 0x000fec0003800000 */
[----:B------:R-:W0:Y:S01]  /*1df0*/  LDC.64 R98, c[0x0][0x5c8] ;  /* 0x00017200ff627b82 */ /* 0x000e220000000a00 */
[----:B------:R-:W-:Y:S01]  /*1e00*/  IMAD.WIDE R10, R97, 0x100, R22 ;  /* 0x00000100610a7825 */ /* 0x000fe200078e0216 */
[----:B------:R-:W-:Y:S01]  /*1e10*/  ULDC.64 UR4, c[0x0][0x5c0] ;  /* 0x0001700000047ab9 */ /* 0x000fe20000000a00 */
[----:B------:R-:W-:Y:S02]  /*1e20*/  BSSY B0, `(.L_x_28) ;  /* 0x000033c000007945 */ /* 0x000fe40003800000 */
[----:B------:R-:W-:Y:S02]  /*1e30*/  IMAD.IADD R97, R95, 0x1, -R12 ;  /* 0x000000015f617824 */ /* 0x000fe400078e0a0c */
[----:B------:R-:W-:Y:S02]  /*1e40*/  IMAD.IADD R3, R90, 0x1, -R3 ;  /* 0x000000015a037824 */ /* 0x000fe400078e0a03 */
[-C--:B0-----:R-:W-:Y:S01]  /*1e50*/  IMAD R6, R11, R98.reuse, RZ ;  /* 0x000000620b067224 */ /* 0x081fe200078e02ff */
[----:B------:R-:W-:Y:S01]  /*1e60*/  SHF.L.U64.HI R13, R98, 0x7, R99 ;  /* 0x00000007620d7819 */ /* 0x000fe20000010263 */
[----:B------:R-:W-:-:S04]  /*1e70*/  IMAD.WIDE.U32 R4, R10, R98, R4 ;  /* 0x000000620a047225 */ /* 0x000fc800078e0004 */
[----:B------:R-:W-:Y:S01]  /*1e80*/  IMAD R7, R10, R99, R6 ;  /* 0x000000630a077224 */ /* 0x000fe200078e0206 */
[----:B------:R-:W-:Y:S01]  /*1e90*/  IADD3 R14, P0, R4, UR4, RZ ;  /* 0x00000004040e7c10 */ /* 0x000fe2000ff1e0ff */
[C---:B------:R-:W-:Y:S02]  /*1ea0*/  IMAD.SHL.U32 R9, R98.reuse, 0x80, RZ ;  /* 0x0000008062097824 */ /* 0x040fe400078e00ff */
[----:B------:R-:W-:Y:S01]  /*1eb0*/  IMAD.IADD R7, R5, 0x1, R7 ;  /* 0x0000000105077824 */ /* 0x000fe200078e0207 */
[-C--:B------:R-:W-:Y:S02]  /*1ec0*/  LEA R4, P1, R98, R14.reuse, 0x3 ;  /* 0x0000000e62047211 */ /* 0x080fe400078218ff */
[----:B------:R-:W-:Y:S02]  /*1ed0*/  IADD3 R6, P2, R9, R14, RZ ;  /* 0x0000000e09067210 */ /* 0x000fe40007f5e0ff */
[----:B------:R-:W-:Y:S02]  /*1ee0*/  IADD3.X R15, R7, UR5, RZ, P0, !PT ;  /* 0x00000005070f7c10 */ /* 0x000fe400087fe4ff */
[----:B-----5:R-:W-:-:S02]  /*1ef0*/  ISETP.NE.AND P0, PT, R89, RZ, PT ;  /* 0x000000ff5900720c */ /* 0x020fc40003f05270 */
[----:B------:R-:W-:Y:S01]  /*1f00*/  LEA.HI.X R5, R98, R15, R99, 0x3, P1 ;  /* 0x0000000f62057211 */ /* 0x000fe200008f1c63 */
[----:B------:R-:W-:Y:S01]  /*1f10*/  IMAD.X R7, R13, 0x1, R15, P2 ;  /* 0x000000010d077824 */ /* 0x000fe200010e060f */
[----:B------:R-:W-:-:S05]  /*1f20*/  IADD3 R8, P1, R9, R4, RZ ;  /* 0x0000000409087210 */ /* 0x000fca0007f3e0ff */
[----:B------:R-:W-:-:S04]  /*1f30*/  IMAD.X R9, R13, 0x1, R5, P1 ;  /* 0x000000010d097824 */ /* 0x000fc800008e0605 */
[----:B------:R-:W-:Y:S05]  /*1f40*/  @!P0 BRA `(.L_x_29) ;  /* 0x0000002400948947 */ /* 0x000fea0003800000 */
[----:B------:R-:W0:Y:S01]  /*1f50*/  LDC.64 R100, c[0x0][0x5b0] ;  /* 0x00016c00ff647b82 */ /* 0x000e220000000a00 */
[----:B------:R-:W-:Y:S01]  /*1f60*/  ULDC.64 UR4, c[0x0][0x5b8] ;  /* 0x00016e0000047ab9 */ /* 0x000fe20000000a00 */
[----:B------:R-:W-:Y:S01]  /*1f70*/  ISETP.GE.AND P0, PT, R97, 0x1, PT ;  /* 0x000000016100780c */ /* 0x000fe20003f06270 */
[----:B------:R-:W-:Y:S01]  /*1f80*/  IMAD R98, R102, UR4, RZ ;  /* 0x0000000466627c24 */ /* 0x000fe2000f8e02ff */
[----:B------:R-:W-:Y:S01]  /*1f90*/  BSSY B1, `(.L_x_30) ;  /* 0x0000010000017945 */ /* 0x000fe20003800000 */
[----:B------:R-:W-:Y:S01]  /*1fa0*/  IMAD.WIDE.U32 R20, R19, UR4, R20 ;  /* 0x0000000413147c25 */ /* 0x000fe2000f8e0014 */
[----:B------:R-:W-:Y:S02]  /*1fb0*/  ISETP.LT.OR P3, PT, R3, 0x1, !P0 ;  /* 0x000000010300780c */ /* 0x000fe40004761670 */
[----:B------:R-:W1:Y:S01]  /*1fc0*/  LDC.64 R12, c[0x0][0x5a8] ;  /* 0x00016a00ff0c7b82 */ /* 0x000e620000000a00 */
[----:B------:R-:W-:Y:S02]  /*1fd0*/  IMAD R19, R19, UR5, R98 ;  /* 0x0000000513137c24 */ /* 0x000fe4000f8e0262 */
[----:B------:R-:W-:-:S02]  /*1fe0*/  IMAD.MOV.U32 R98, RZ, RZ, R20 ;  /* 0x000000ffff627224 */ /* 0x000fc400078e0014 */
[----:B------:R-:W-:Y:S02]  /*1ff0*/  IMAD.IADD R99, R21, 0x1, R19 ;  /* 0x0000000115637824 */ /* 0x000fe400078e0213 */
[-C--:B0-----:R-:W-:Y:S01]  /*2000*/  IMAD R19, R11, R100.reuse, RZ ;  /* 0x000000640b137224 */ /* 0x081fe200078e02ff */
[----:B------:R-:W-:Y:S01]  /*2010*/  SHF.L.U64.HI R105, R100, 0x3, R101 ;  /* 0x0000000364697819 */ /* 0x000fe20000010265 */
[----:B------:R-:W-:-:S04]  /*2020*/  IMAD.WIDE.U32 R102, R10, R100, R98 ;  /* 0x000000640a667225 */ /* 0x000fc800078e0062 */
[----:B------:R-:W-:Y:S01]  /*2030*/  IMAD R109, R10, R101, R19 ;  /* 0x000000650a6d7224 */ /* 0x000fe200078e0213 */
[----:B-1----:R-:W-:Y:S01]  /*2040*/  IADD3 R102, P1, R102, R12, RZ ;  /* 0x0000000c66667210 */ /* 0x002fe20007f3e0ff */
[----:B------:R-:W-:-:S03]  /*2050*/  IMAD.SHL.U32 R104, R100, 0x8, RZ ;  /* 0x0000000864687824 */ /* 0x000fc600078e00ff */
[----:B------:R-:W-:Y:S01]  /*2060*/  IADD3.X R103, R13, R103, R109, P1, !PT ;  /* 0x000000670d677210 */ /* 0x000fe20000ffe46d */
[----:B------:R-:W-:Y:S08]  /*2070*/  @P3 BRA `(.L_x_31) ;  /* 0x0000000000043947 */ /* 0x000ff00003800000 */
[----:B------:R0:W5:Y:S02]  /*2080*/  LDG.E.U8 R96, desc[UR38][R102.64] ;  /* 0x0000002666607981 */ /* 0x000164000c1e1100 */
.L_x_31:
[----:B------:R-:W-:Y:S05]  /*2090*/  BSYNC B1 ;  /* 0x0000000000017941 */ /* 0x000fea0003800000 */
.L_x_30:
[----:B-----5:R-:W-:Y:S01]  /*20a0*/  LOP3.LUT R19, R96, 0xffff, RZ, 0xc0, !PT ;  /* 0x0000ffff60137812 */ /* 0x020fe200078ec0ff */
[----:B------:R-:W-:Y:S01]  /*20b0*/  IMAD.WIDE.U32 R106, R10, R100, R104 ;  /* 0x000000640a6a7225 */ /* 0x000fe200078e0068 */
[----:B------:R-:W-:Y:S01]  /*20c0*/  ISETP.LT.OR P4, PT, R3, 0x2, !P0 ;  /* 0x000000020300780c */ /* 0x000fe20004781670 */
[----:B------:R-:W-:Y:S01]  /*20d0*/  BSSY B1, `(.L_x_32) ;  /* 0x000000e000017945 */ /* 0x000fe20003800000 */
[----:B------:R-:W-:Y:S01]  /*20e0*/  PRMT R108, R19, 0x8880, RZ ;  /* 0x00008880136c7816 */ /* 0x000fe200000000ff */
[----:B------:R-:W-:Y:S01]  /*20f0*/  IMAD.IADD R107, R109, 0x1, R107 ;  /* 0x000000016d6b7824 */ /* 0x000fe200078e026b */
[----:B------:R-:W-:Y:S02]  /*2100*/  IADD3 R106, P2, P5, R20, R12, R106 ;  /* 0x0000000c146a7210 */ /* 0x000fe40007d5e06a */
[----:B------:R-:W-:Y:S01]  /*2110*/  ISETP.GE.AND P1, PT, R97, 0x9, PT ;  /* 0x000000096100780c */ /* 0x000fe20003f26270 */
[----:B------:R-:W-:Y:S01]  /*2120*/  IMAD R19, R108, R89, RZ ;  /* 0x000000596c137224 */ /* 0x000fe200078e02ff */
[----:B------:R-:W-:-:S02]  /*2130*/  IADD3.X R107, R99, R13, R107, P2, P5 ;  /* 0x0000000d636b7210 */ /* 0x000fc400017ea46b */
[----:B------:R-:W-:Y:S01]  /*2140*/  ISETP.LT.OR P2, PT, R3, 0x1, !P1 ;  /* 0x000000010300780c */ /* 0x000fe20004f41670 */
[----:B------:R-:W-:-:S05]  /*2150*/  @!P3 IMAD R109, R56, R88, R19 ;  /* 0x00000058386db224 */ /* 0x000fca00078e0213 */
[----:B------:R1:W-:Y:S01]  /*2160*/  @!P3 STG.E.U8 desc[UR38][R14.64], R109 ;  /* 0x0000006d0e00b986 */ /* 0x0003e2000c101126 */
[----:B------:R-:W-:Y:S06]  /*2170*/  @P4 BRA `(.L_x_33) ;  /* 0x00000000000c4947 */ /* 0x000fec0003800000 */
[----:B------:R-:W2:Y:S02]  /*2180*/  LDG.E.U8 R96, desc[UR38][R102.64+0x1] ;  /* 0x0000012666607981 */ /* 0x000ea4000c1e1100 */
[----:B--2---:R-:W-:-:S05]  /*2190*/  PRMT R56, R96, 0x8880, RZ ;  /* 0x0000888060387816 */ /* 0x004fca00000000ff */
[----:B------:R-:W-:-:S07]  /*21a0*/  IMAD R19, R56, R89, RZ ;  /* 0x0000005938137224 */ /* 0x000fce00078e02ff */
.L_x_33:
[----:B------:R-:W-:Y:S05]  /*21b0*/  BSYNC B1 ;  /* 0x0000000000017941 */ /* 0x000fea0003800000 */
.L_x_32:
[----:B------:R-:W-:Y:S01]  /*21c0*/  @!P4 IMAD R57, R57, R88, R19 ;  /* 0x000000583939c224 */ /* 0x000fe200078e0213 */
[----:B------:R-:W-:Y:S04]  /*21d0*/  BSSY B1, `(.L_x_34) ;  /* 0x0000006000017945 */ /* 0x000fe80003800000 */
[----:B------:R2:W-:Y:S01]  /*21e0*/  @!P4 STG.E.U8 desc[UR38][R14.64+0x1], R57 ;  /* 0x000001390e00c986 */ /* 0x0005e2000c101126 */
[----:B------:R-:W-:Y:S05]  /*21f0*/  @P2 BRA `(.L_x_35) ;  /* 0x00000000000c2947 */ /* 0x000fea0003800000 */
[----:B------:R-:W3:Y:S02]  /*2200*/  LDG.E.U8 R96, desc[UR38][R106.64] ;  /* 0x000000266a607981 */ /* 0x000ee4000c1e1100 */
[----:B---3--:R-:W-:-:S05]  /*2210*/  PRMT R56, R96, 0x8880, RZ ;  /* 0x0000888060387816 */ /* 0x008fca00000000ff */
[----:B------:R-:W-:-:S07]  /*2220*/  IMAD R19, R56, R89, RZ ;  /* 0x0000005938137224 */ /* 0x000fce00078e02ff */
.L_x_35:
[----:B------:R-:W-:Y:S05]  /*2230*/  BSYNC B1 ;  /* 0x0000000000017941 */ /* 0x000fea0003800000 */
.L_x_34:
[C---:B------:R-:W-:Y:S01]  /*2240*/  ISETP.LT.OR P4, PT, R3.reuse, 0x2, !P1 ;  /* 0x000000020300780c */ /* 0x040fe20004f81670 */
[----:B--2---:R-:W-:Y:S01]  /*2250*/  @!P2 IMAD R57, R58, R88, R19 ;  /* 0x000000583a39a224 */ /* 0x004fe200078e0213 */
[----:B------:R-:W-:Y:S01]  /*2260*/  BSSY B1, `(.L_x_36) ;  /* 0x0000009000017945 */ /* 0x000fe20003800000 */
[C---:B------:R-:W-:Y:S02]  /*2270*/  ISETP.LT.OR P3, PT, R3.reuse, 0x9, !P0 ;  /* 0x000000090300780c */ /* 0x040fe40004761670 */
[C---:B------:R-:W-:Y:S01]  /*2280*/  ISETP.LT.OR P5, PT, R3.reuse, 0xa, !P0 ;  /* 0x0000000a0300780c */ /* 0x040fe200047a1670 */
[----:B------:R2:W-:Y:S01]  /*2290*/  @!P2 STG.E.U8 desc[UR38][R4.64], R57 ;  /* 0x000000390400a986 */ /* 0x0005e2000c101126 */
[----:B------:R-:W-:-:S06]  /*22a0*/  ISETP.LT.OR P2, PT, R3, 0x9, !P1 ;  /* 0x000000090300780c */ /* 0x000fcc0004f41670 */
[----:B------:R-:W-:Y:S07]  /*22b0*/  @P4 BRA `(.L_x_37) ;  /* 0x00000000000c4947 */ /* 0x000fee0003800000 */
[----:B------:R-:W3:Y:S02]  /*22c0*/  LDG.E.U8 R96, desc[UR38][R106.64+0x1] ;  /* 0x000001266a607981 */ /* 0x000ee4000c1e1100 */
[----:B---3--:R-:W-:-:S05]  /*22d0*/  PRMT R56, R96, 0x8880, RZ ;  /* 0x0000888060387816 */ /* 0x008fca00000000ff */
[----:B------:R-:W-:-:S07]  /*22e0*/  IMAD R19, R56, R89, RZ ;  /* 0x0000005938137224 */ /* 0x000fce00078e02ff */
.L_x_37:
[----:B------:R-:W-:Y:S05]  /*22f0*/  BSYNC B1 ;  /* 0x0000000000017941 */ /* 0x000fea0003800000 */
.L_x_36:
[----:B------:R-:W-:Y:S01]  /*2300*/  @!P4 IMAD R59, R59, R88, R19 ;  /* 0x000000583b3bc224 */ /* 0x000fe200078e0213 */
[----:B------:R-:W-:Y:S04]  /*2310*/  BSSY B1, `(.L_x_38) ;  /* 0x0000006000017945 */ /* 0x000fe80003800000 */
[----:B------:R3:W-:Y:S01]  /*2320*/  @!P4 STG.E.U8 desc[UR38][R4.64+0x1], R59 ;  /* 0x0000013b0400c986 */ /* 0x0007e2000c101126 */
[----:B------:R-:W-:Y:S05]  /*2330*/  @P3 BRA `(.L_x_39) ;  /* 0x00000000000c3947 */ /* 0x000fea0003800000 */
[----:B------:R-:W4:Y:S02]  /*2340*/  LDG.E.U8 R96, desc[UR38][R102.64+0x8] ;  /* 0x0000082666607981 */ /* 0x000f24000c1e1100 */
[----:B----4-:R-:W-:-:S05]  /*2350*/  PRMT R56, R96, 0x8880, RZ ;  /* 0x0000888060387816 */ /* 0x010fca00000000ff */
[----:B------:R-:W-:-:S07]  /*2360*/  IMAD R19, R56, R89, RZ ;  /* 0x0000005938137224 */ /* 0x000fce00078e02ff */
.L_x_39:
[----:B------:R-:W-:Y:S05]  /*2370*/  BSYNC B1 ;  /* 0x0000000000017941 */ /* 0x000fea0003800000 */
.L_x_38:
[----:B--2---:R-:W-:Y:S01]  /*2380*/  @!P3 IMAD R57, R60, R88, R19 ;  /* 0x000000583c39b224 */ /* 0x004fe200078e0213 */
[----:B------:R-:W-:Y:S04]  /*2390*/  BSSY B1, `(.L_x_40) ;  /* 0x0000006000017945 */ /* 0x000fe80003800000 */
[----:B------:R2:W-:Y:S01]  /*23a0*/  @!P3 STG.E.U8 desc[UR38][R14.64+0x8], R57 ;  /* 0x000008390e00b986 */ /* 0x0005e2000c101126 */
[----:B------:R-:W-:Y:S05]  /*23b0*/  @P5 BRA `(.L_x_41) ;  /* 0x00000000000c5947 */ /* 0x000fea0003800000 */
[----:B------:R-:W4:Y:S02]  /*23c0*/  LDG.E.U8 R96, desc[UR38][R102.64+0x9] ;  /* 0x0000092666607981 */ /* 0x000f24000c1e1100 */
[----:B----4-:R-:W-:-:S05]  /*23d0*/  PRMT R56, R96, 0x8880, RZ ;  /* 0x0000888060387816 */ /* 0x010fca00000000ff */
[----:B------:R-:W-:-:S07]  /*23e0*/  IMAD R19, R56, R89, RZ ;  /* 0x0000005938137224 */ /* 0x000fce00078e02ff */
.L_x_41:
[----:B------:R-:W-:Y:S05]  /*23f0*/  BSYNC B1 ;  /* 0x0000000000017941 */ /* 0x000fea0003800000 */
.L_x_40:
[----:B------:R-:W-:Y:S01]  /*2400*/  @!P5 IMAD R61, R61, R88, R19 ;  /* 0x000000583d3dd224 */ /* 0x000fe200078e0213 */
[----:B------:R-:W-:Y:S04]  /*2410*/  BSSY B1, `(.L_x_42) ;  /* 0x0000006000017945 */ /* 0x000fe80003800000 */
[----:B------:R4:W-:Y:S01]  /*2420*/  @!P5 STG.E.U8 desc[UR38][R14.64+0x9], R61 ;  /* 0x0000093d0e00d986 */ /* 0x0009e2000c101126 */
[----:B------:R-:W-:Y:S05]  /*2430*/  @P2 BRA `(.L_x_43) ;  /* 0x00000000000c2947 */ /* 0x000fea0003800000 */
[----:B------:R-:W5:Y:S02]  /*2440*/  LDG.E.U8 R96, desc[UR38][R106.64+0x8] ;  /* 0x000008266a607981 */ /* 0x000f64000c1e1100 */
[----:B-----5:R-:W-:-:S05]  /*2450*/  PRMT R56, R96, 0x8880, RZ ;  /* 0x0000888060387816 */ /* 0x020fca00000000ff */
[----:B------:R-:W-:-:S07]  /*2460*/  IMAD R19, R56, R89, RZ ;  /* 0x0000005938137224 */ /* 0x000fce00078e02ff */
.L_x_43:
[----:B------:R-:W-:Y:S05]  /*2470*/  BSYNC B1 ;  /* 0x0000000000017941 */ /* 0x000fea0003800000 */
.L_x_42:
        /* <DEDUP_REMOVED lines=8> */
[----:B------:R-:W5:Y:S02]  /*2500*/  LDG.E.U8 R96, desc[UR38][R106.64+0x9] ;  /* 0x000009266a607981 */ /* 0x000f64000c1e1100 */
[----:B-----5:R-:W-:-:S05]  /*2510*/  PRMT R56, R96, 0x8880, RZ ;  /* 0x0000888060387816 */ /* 0x020fca00000000ff */
[----:B------:R-:W-:-:S07]  /*2520*/  IMAD R19, R56, R89, RZ ;  /* 0x0000005938137224 */ /* 0x000fce00078e02ff */
.L_x_45:
[----:B------:R-:W-:Y:S05]  /*2530*/  BSYNC B1 ;  /* 0x0000000000017941 */ /* 0x000fea0003800000 */
.L_x_44:
[----:B------:R-:W-:Y:S01]  /*2540*/  @!P4 IMAD R63, R63, R88, R19 ;  /* 0x000000583f3fc224 */ /* 0x000fe200078e0213 */
[----:B------:R-:W-:Y:S04]  /*2550*/  BSSY B1, `(.L_x_46) ;  /* 0x0000006000017945 */ /* 0x000fe80003800000 */
[----:B------:R0:W-:Y:S01]  /*2560*/  @!P4 STG.E.U8 desc[UR38][R4.64+0x9], R63 ;  /* 0x0000093f0400c986 */ /* 0x0001e2000c101126 */
[----:B------:R-:W-:Y:S05]  /*2570*/  @P3 BRA `(.L_x_47) ;  /* 0x00000000000c3947 */ /* 0x000fea0003800000 */
[----:B------:R-:W5:Y:S02]  /*2580*/  LDG.E.U8 R96, desc[UR38][R102.64+0x10] ;  /* 0x0000102666607981 */ /* 0x000f64000c1e1100 */
[----:B-----5:R-:W-:-:S05]  /*2590*/  PRMT R56, R96, 0x8880, RZ ;  /* 0x0000888060387816 */ /* 0x020fca00000000ff */
[----:B------:R-:W-:-:S07]  /*25a0*/  IMAD R19, R56, R89, RZ ;  /* 0x0000005938137224 */ /* 0x000fce00078e02ff */
.L_x_47:
[----:B------:R-:W-:Y:S05]  /*25b0*/  BSYNC B1 ;  /* 0x0000000000017941 */ /* 0x000fea0003800000 */
.L_x_46:
[----:B--2---:R-:W-:Y:S01]  /*25c0*/  @!P3 IMAD R57, R64, R88, R19 ;  /* 0x000000584039b224 */ /* 0x004fe200078e0213 */
[----:B------:R-:W-:Y:S04]  /*25d0*/  BSSY B1, `(.L_x_48) ;  /* 0x0000006000017945 */ /* 0x000fe80003800000 */
[----:B------:R2:W-:Y:S01]  /*25e0*/  @!P3 STG.E.U8 desc[UR38][R14.64+0x10], R57 ;  /* 0x000010390e00b986 */ /* 0x0005e2000c101126 */
[----:B------:R-:W-:Y:S05]  /*25f0*/  @P5 BRA `(.L_x_49) ;  /* 0x00000000000c5947 */ /* 0x000fea0003800000 */
[----:B------:R-:W5:Y:S02]  /*2600*/  LDG.E.U8 R96, desc[UR38][R102.64+0x11] ;  /* 0x0000112666607981 */ /* 0x000f64000c1e1100 */
[----:B-----5:R-:W-:-:S05]  /*2610*/  PRMT R56, R96, 0x8880, RZ ;  /* 0x0000888060387816 */ /* 0x020fca00000000ff */
[----:B------:R-:W-:-:S07]  /*2620*/  IMAD R19, R56, R89, RZ ;  /* 0x0000005938137224 */ /* 0x000fce00078e02ff */
.L_x_49:
[----:B------:R-:W-:Y:S05]  /*2630*/  BSYNC B1 ;  /* 0x0000000000017941 */ /* 0x000fea0003800000 */
.L_x_48:
[----:B------:R-:W-:Y:S01]  /*2640*/  @!P5 IMAD R65, R65, R88, R19 ;  /* 0x000000584141d224 */ /* 0x000fe200078e0213 */
[----:B------:R-:W-:Y:S04]  /*2650*/  BSSY B1, `(.L_x_50) ;  /* 0x0000006000017945 */ /* 0x000fe80003800000 */
[----:B------:R0:W-:Y:S01]  /*2660*/  @!P5 STG.E.U8 desc[UR38][R14.64+0x11], R65 ;  /* 0x000011410e00d986 */ /* 0x0001e2000c101126 */
[----:B------:R-:W-:Y:S05]  /*2670*/  @P2 BRA `(.L_x_51) ;  /* 0x00000000000c2947 */ /* 0x000fea0003800000 */
[----:B------:R-:W5:Y:S02]  /*2680*/  LDG.E.U8 R96, desc[UR38][R106.64+0x10] ;  /* 0x000010266a607981 */ /* 0x000f64000c1e1100 */
[----:B-----5:R-:W-:-:S05]  /*2690*/  PRMT R56, R96, 0x8880, RZ ;  /* 0x0000888060387816 */ /* 0x020fca00000000ff */
[----:B------:R-:W-:-:S07]  /*26a0*/  IMAD R19, R56, R89, RZ ;  /* 0x0000005938137224 */ /* 0x000fce00078e02ff */
.L_x_51:
[----:B------:R-:W-:Y:S05]  /*26b0*/  BSYNC B1 ;  /* 0x0000000000017941 */ /* 0x000fea0003800000 */
.L_x_50:
        /* <DEDUP_REMOVED lines=11> */
.L_x_53:
[----:B------:R-:W-:Y:S05]  /*2770*/  BSYNC B1 ;  /* 0x0000000000017941 */ /* 0x000fea0003800000 */
.L_x_52:
[----:B------:R-:W-:Y:S01]  /*2780*/  @!P4 IMAD R67, R67, R88, R19 ;  /* 0x000000584343c224 */ /* 0x000fe200078e0213 */
[----:B------:R-:W-:Y:S04]  /*2790*/  BSSY B1, `(.L_x_54) ;  /* 0x0000006000017945 */ /* 0x000fe80003800000 */
[----:B------:R0:W-:Y:S01]  /*27a0*/  @!P4 STG.E.U8 desc[UR38][R4.64+0x11], R67 ;  /* 0x000011430400c986 */ /* 0x0001e2000c101126 */
[----:B------:R-:W-:Y:S05]  /*27b0*/  @P3 BRA `(.L_x_55) ;  /* 0x00000000000c3947 */ /* 0x000fea0003800000 */
[----:B------:R-:W5:Y:S02]  /*27c0*/  LDG.E.U8 R96, desc[UR38][R102.64+0x18] ;  /* 0x0000182666607981 */ /* 0x000f64000c1e1100 */
[----:B-----5:R-:W-:-:S05]  /*27d0*/  PRMT R56, R96, 0x8880, RZ ;  /* 0x0000888060387816 */ /* 0x020fca00000000ff */
[----:B------:R-:W-:-:S07]  /*27e0*/  IMAD R19, R56, R89, RZ ;  /* 0x0000005938137224 */ /* 0x000fce00078e02ff */
.L_x_55:
[----:B------:R-:W-:Y:S05]  /*27f0*/  BSYNC B1 ;  /* 0x0000000000017941 */ /* 0x000fea0003800000 */
.L_x_54:
[----:B--2---:R-:W-:Y:S01]  /*2800*/  @!P3 IMAD R57, R68, R88, R19 ;  /* 0x000000584439b224 */ /* 0x004fe200078e0213 */
[----:B------:R-:W-:Y:S04]  /*2810*/  BSSY B1, `(.L_x_56) ;  /* 0x0000006000017945 */ /* 0x000fe80003800000 */
[----:B------:R2:W-:Y:S01]  /*2820*/  @!P3 STG.E.U8 desc[UR38][R14.64+0x18], R57 ;  /* 0x000018390e00b986 */ /* 0x0005e2000c101126 */
[----:B------:R-:W-:Y:S05]  /*2830*/  @P5 BRA `(.L_x_57) ;  /* 0x00000000000c5947 */ /* 0x000fea0003800000 */
[----:B------:R-:W5:Y:S02]  /*2840*/  LDG.E.U8 R96, desc[UR38][R102.64+0x19] ;  /* 0x0000192666607981 */ /* 0x000f64000c1e1100 */
[----:B-----5:R-:W-:-:S05]  /*2850*/  PRMT R56, R96, 0x8880, RZ ;  /* 0x0000888060387816 */ /* 0x020fca00000000ff */
[----:B------:R-:W-:-:S07]  /*2860*/  IMAD R19, R56, R89, RZ ;  /* 0x0000005938137224 */ /* 0x000fce00078e02ff */
.L_x_57:
[----:B------:R-:W-:Y:S05]  /*2870*/  BSYNC B1 ;  /* 0x0000000000017941 */ /* 0x000fea0003800000 */
.L_x_56:
[----:B------:R-:W-:Y:S01]  /*2880*/  @!P5 IMAD R69, R69, R88, R19 ;  /* 0x000000584545d224 */ /* 0x000fe200078e0213 */
[----:B------:R-:W-:Y:S04]  /*2890*/  BSSY B1, `(.L_x_58) ;  /* 0x0000006000017945 */ /* 0x000fe80003800000 */
[----:B------:R0:W-:Y:S01]  /*28a0*/  @!P5 STG.E.U8 desc[UR38][R14.64+0x19], R69 ;  /* 0x000019450e00d986 */ /* 0x0001e2000c101126 */
[----:B------:R-:W-:Y:S05]  /*28b0*/  @P2 BRA `(.L_x_59) ;  /* 0x00000000000c2947 */ /* 0x000fea0003800000 */
[----:B------:R-:W5:Y:S02]  /*28c0*/  LDG.E.U8 R96, desc[UR38][R106.64+0x18] ;  /* 0x000018266a607981 */ /* 0x000f64000c1e1100 */
[----:B-----5:R-:W-:-:S05]  /*28d0*/  PRMT R56, R96, 0x8880, RZ ;  /* 0x0000888060387816 */ /* 0x020fca00000000ff */
[----:B------:R-:W-:-:S07]  /*28e0*/  IMAD R19, R56, R89, RZ ;  /* 0x0000005938137224 */ /* 0x000fce00078e02ff */
.L_x_59:
[----:B------:R-:W-:Y:S05]  /*28f0*/  BSYNC B1 ;  /* 0x0000000000017941 */ /* 0x000fea0003800000 */
.L_x_58:
        /* <DEDUP_REMOVED lines=11> */
.L_x_61:
[----:B------:R-:W-:Y:S05]  /*29b0*/  BSYNC B1 ;  /* 0x0000000000017941 */ /* 0x000fea0003800000 */
.L_x_60:
[----:B------:R-:W-:Y:S01]  /*29c0*/  @!P4 IMAD R71, R71, R88, R19 ;  /* 0x000000584747c224 */ /* 0x000fe200078e0213 */
[----:B------:R-:W-:Y:S04]  /*29d0*/  BSSY B1, `(.L_x_62) ;  /* 0x0000006000017945 */ /* 0x000fe80003800000 */
[----:B------:R0:W-:Y:S01]  /*29e0*/  @!P4 STG.E.U8 desc[UR38][R4.64+0x19], R71 ;  /* 0x000019470400c986 */ /* 0x0001e2000c101126 */
[----:B------:R-:W-:Y:S05]  /*29f0*/  @P3 BRA `(.L_x_63) ;  /* 0x00000000000c3947 */ /* 0x000fea0003800000 */
[----:B------:R-:W5:Y:S02]  /*2a00*/  LDG.E.U8 R96, desc[UR38][R102.64+0x20] ;  /* 0x0000202666607981 */ /* 0x000f64000c1e1100 */
[----:B-----5:R-:W-:-:S05]  /*2a10*/  PRMT R56, R96, 0x8880, RZ ;  /* 0x0000888060387816 */ /* 0x020fca00000000ff */
[----:B------:R-:W-:-:S07]  /*2a20*/  IMAD R19, R56, R89, RZ ;  /* 0x0000005938137224 */ /* 0x000fce00078e02ff */
.L_x_63:
[----:B------:R-:W-:Y:S05]  /*2a30*/  BSYNC B1 ;  /* 0x0000000000017941 */ /* 0x000fea0003800000 */
.L_x_62:
[----:B--2---:R-:W-:Y:S01]  /*2a40*/  @!P3 IMAD R57, R72, R88, R19 ;  /* 0x000000584839b224 */ /* 0x004fe200078e0213 */
[----:B------:R-:W-:Y:S04]  /*2a50*/  BSSY B1, `(.L_x_64) ;  /* 0x0000006000017945 */ /* 0x000fe80003800000 */
[----:B------:R2:W-:Y:S01]  /*2a60*/  @!P3 STG.E.U8 desc[UR38][R14.64+0x20], R57 ;  /* 0x000020390e00b986 */ /* 0x0005e2000c101126 */
[----:B------:R-:W-:Y:S05]  /*2a70*/  @P5 BRA `(.L_x_65) ;  /* 0x00000000000c5947 */ /* 0x000fea0003800000 */
[----:B------:R-:W5:Y:S02]  /*2a80*/  LDG.E.U8 R96, desc[UR38][R102.64+0x21] ;  /* 0x0000212666607981 */ /* 0x000f64000c1e1100 */
[----:B-----5:R-:W-:-:S05]  /*2a90*/  PRMT R56, R96, 0x8880, RZ ;  /* 0x0000888060387816 */ /* 0x020fca00000000ff */
[----:B------:R-:W-:-:S07]  /*2aa0*/  IMAD R19, R56, R89, RZ ;  /* 0x0000005938137224 */ /* 0x000fce00078e02ff */
.L_x_65:
[----:B------:R-:W-:Y:S05]  /*2ab0*/  BSYNC B1 ;  /* 0x0000000000017941 */ /* 0x000fea0003800000 */
.L_x_64:
[----:B------:R-:W-:Y:S01]  /*2ac0*/  @!P5 IMAD R73, R73, R88, R19 ;  /* 0x000000584949d224 */ /* 0x000fe200078e0213 */
[----:B------:R-:W-:Y:S04]  /*2ad0*/  BSSY B1, `(.L_x_66) ;  /* 0x0000006000017945 */ /* 0x000fe80003800000 */
[----:B------:R0:W-:Y:S01]  /*2ae0*/  @!P5 STG.E.U8 desc[UR38][R14.64+0x21], R73 ;  /* 0x000021490e00d986 */ /* 0x0001e2000c101126 */
[----:B------:R-:W-:Y:S05]  /*2af0*/  @P2 BRA `(.L_x_67) ;  /* 0x00000000000c2947 */ /* 0x000fea0003800000 */
[----:B------:R-:W5:Y:S02]  /*2b00*/  LDG.E.U8 R96, desc[UR38][R106.64+0x20] ;  /* 0x000020266a607981 */ /* 0x000f64000c1e1100 */
[----:B-----5:R-:W-:-:S05]  /*2b10*/  PRMT R56, R96, 0x8880, RZ ;  /* 0x0000888060387816 */ /* 0x020fca00000000ff */
[----:B------:R-:W-:-:S07]  /*2b20*/  IMAD R19, R56, R89, RZ ;  /* 0x0000005938137224 */ /* 0x000fce00078e02ff */
.L_x_67:
[----:B------:R-:W-:Y:S05]  /*2b30*/  BSYNC B1 ;  /* 0x0000000000017941 */ /* 0x000fea0003800000 */
.L_x_66:
        /* <DEDUP_REMOVED lines=11> */
.L_x_69:
[----:B------:R-:W-:Y:S05]  /*2bf0*/  BSYNC B1 ;  /* 0x0000000000017941 */ /* 0x000fea0003800000 */
.L_x_68:
[----:B------:R-:W-:Y:S01]  /*2c00*/  @!P4 IMAD R75, R75, R88, R19 ;  /* 0x000000584b4bc224 */ /* 0x000fe200078e0213 */
[----:B------:R-:W-:Y:S04]  /*2c10*/  BSSY B1, `(.L_x_70) ;  /* 0x0000006000017945 */ /* 0x000fe80003800000 */
[----:B------:R0:W-:Y:S01]  /*2c20*/  @!P4 STG.E.U8 desc[UR38][R4.64+0x21], R75 ;  /* 0x0000214b0400c986 */ /* 0x0001e2000c101126 */
[----:B------:R-:W-:Y:S05]  /*2c30*/  @P3 BRA `(.L_x_71) ;  /* 0x00000000000c3947 */ /* 0x000fea0003800000 */
[----:B------:R-:W5:Y:S02]  /*2c40*/  LDG.E.U8 R96, desc[UR38][R102.64+0x28] ;  /* 0x0000282666607981 */ /* 0x000f64000c1e1100 */
[----:B-----5:R-:W-:-:S05]  /*2c50*/  PRMT R56, R96, 0x8880, RZ ;  /* 0x0000888060387816 */ /* 0x020fca00000000ff */
[----:B------:R-:W-:-:S07]  /*2c60*/  IMAD R19, R56, R89, RZ ;  /* 0x0000005938137224 */ /* 0x000fce00078e02ff */
.L_x_71:
[----:B------:R-:W-:Y:S05]  /*2c70*/  BSYNC B1 ;  /* 0x0000000000017941 */ /* 0x000fea0003800000 */
.L_x_70:
[----:B--2---:R-:W-:Y:S01]  /*2c80*/  @!P3 IMAD R57, R76, R88, R19 ;  /* 0x000000584c39b224 */ /* 0x004fe200078e0213 */
[----:B------:R-:W-:Y:S04]  /*2c90*/  BSSY B1, `(.L_x_72) ;  /* 0x0000006000017945 */ /* 0x000fe80003800000 */
[----:B------:R2:W-:Y:S01]  /*2ca0*/  @!P3 STG.E.U8 desc[UR38][R14.64+0x28], R57 ;  /* 0x000028390e00b986 */ /* 0x0005e2000c101126 */
[----:B------:R-:W-:Y:S05]  /*2cb0*/  @P5 BRA `(.L_x_73) ;  /* 0x00000000000c5947 */ /* 0x000fea0003800000 */
[----:B------:R-:W5:Y:S02]  /*2cc0*/  LDG.E.U8 R96, desc[UR38][R102.64+0x29] ;  /* 0x0000292666607981 */ /* 0x000f64000c1e1100 */
[----:B-----5:R-:W-:-:S05]  /*2cd0*/  PRMT R56, R96, 0x8880, RZ ;  /* 0x0000888060387816 */ /* 0x020fca00000000ff */
[----:B------:R-:W-:-:S07]  /*2ce0*/  IMAD R19, R56, R89, RZ ;  /* 0x0000005938137224 */ /* 0x000fce00078e02ff */
.L_x_73:
[----:B------:R-:W-:Y:S05]  /*2cf0*/  BSYNC B1 ;  /* 0x0000000000017941 */ /* 0x000fea0003800000 */
.L_x_72:
[----:B------:R-:W-:Y:S01]  /*2d00*/  @!P5 IMAD R77, R77, R88, R19 ;  /* 0x000000584d4dd224 */ /* 0x000fe200078e0213 */
[----:B------:R-:W-:Y:S04]  /*2d10*/  BSSY B1, `(.L_x_74) ;  /* 0x0000006000017945 */ /* 0x000fe80003800000 */
[----:B------:R0:W-:Y:S01]  /*2d20*/  @!P5 STG.E.U8 desc[UR38][R14.64+0x29], R77 ;  /* 0x0000294d0e00d986 */ /* 0x0001e2000c101126 */
[----:B------:R-:W-:Y:S05]  /*2d30*/  @P2 BRA `(.L_x_75) ;  /* 0x00000000000c2947 */ /* 0x000fea0003800000 */
[----:B------:R-:W5:Y:S02]  /*2d40*/  LDG.E.U8 R96, desc[UR38][R106.64+0x28] ;  /* 0x000028266a607981 */ /* 0x000f64000c1e1100 */
[----:B-----5:R-:W-:-:S05]  /*2d50*/  PRMT R56, R96, 0x8880, RZ ;  /* 0x0000888060387816 */ /* 0x020fca00000000ff */
[----:B------:R-:W-:-:S07]  /*2d60*/  IMAD R19, R56, R89, RZ ;  /* 0x0000005938137224 */ /* 0x000fce00078e02ff */
.L_x_75:
[----:B------:R-:W-:Y:S05]  /*2d70*/  BSYNC B1 ;  /* 0x0000000000017941 */ /* 0x000fea0003800000 */
.L_x_74:
        /* <DEDUP_REMOVED lines=11> */
.L_x_77:
[----:B------:R-:W-:Y:S05]  /*2e30*/  BSYNC B1 ;  /* 0x0000000000017941 */ /* 0x000fea0003800000 */
.L_x_76:
[----:B------:R-:W-:Y:S01]  /*2e40*/  @!P4 IMAD R79, R79, R88, R19 ;  /* 0x000000584f4fc224 */ /* 0x000fe200078e0213 */
[----:B------:R-:W-:Y:S04]  /*2e50*/  BSSY B1, `(.L_x_78) ;  /* 0x0000006000017945 */ /* 0x000fe80003800000 */
[----:B------:R0:W-:Y:S01]  /*2e60*/  @!P4 STG.E.U8 desc[UR38][R4.64+0x29], R79 ;  /* 0x0000294f0400c986 */ /* 0x0001e2000c101126 */
[----:B------:R-:W-:Y:S05]  /*2e70*/  @P3 BRA `(.L_x_79) ;  /* 0x00000000000c3947 */ /* 0x000fea0003800000 */
[----:B------:R-:W5:Y:S02]  /*2e80*/  LDG.E.U8 R96, desc[UR38][R102.64+0x30] ;  /* 0x0000302666607981 */ /* 0x000f64000c1e1100 */
[----:B-----5:R-:W-:-:S05]  /*2e90*/  PRMT R56, R96, 0x8880, RZ ;  /* 0x0000888060387816 */ /* 0x020fca00000000ff */
[----:B------:R-:W-:-:S07]  /*2ea0*/  IMAD R19, R56, R89, RZ ;  /* 0x0000005938137224 */ /* 0x000fce00078e02ff */
.L_x_79:
[----:B------:R-:W-:Y:S05]  /*2eb0*/  BSYNC B1 ;  /* 0x0000000000017941 */ /* 0x000fea0003800000 */
.L_x_78:
[----:B--2---:R-:W-:Y:S01]  /*2ec0*/  @!P3 IMAD R57, R80, R88, R19 ;  /* 0x000000585039b224 */ /* 0x004fe200078e0213 */
[----:B------:R-:W-:Y:S04]  /*2ed0*/  BSSY B1, `(.L_x_80) ;  /* 0x0000006000017945 */ /* 0x000fe80003800000 */
[----:B------:R2:W-:Y:S01]  /*2ee0*/  @!P3 STG.E.U8 desc[UR38][R14.64+0x30], R57 ;  /* 0x000030390e00b986 */ /* 0x0005e2000c101126 */
[----:B------:R-:W-:Y:S05]  /*2ef0*/  @P5 BRA `(.L_x_81) ;  /* 0x00000000000c5947 */ /* 0x000fea0003800000 */
[----:B------:R-:W5:Y:S02]  /*2f00*/  LDG.E.U8 R96, desc[UR38][R102.64+0x31] ;  /* 0x0000312666607981 */ /* 0x000f64000c1e1100 */
[----:B-----5:R-:W-:-:S05]  /*2f10*/  PRMT R56, R96, 0x8880, RZ ;  /* 0x0000888060387816 */ /* 0x020fca00000000ff */
[----:B------:R-:W-:-:S07]  /*2f20*/  IMAD R19, R56, R89, RZ ;  /* 0x0000005938137224 */ /* 0x000fce00078e02ff */
.L_x_81:
[----:B------:R-:W-:Y:S05]  /*2f30*/  BSYNC B1 ;  /* 0x0000000000017941 */ /* 0x000fea0003800000 */
.L_x_80:
[----:B------:R-:W-:Y:S01]  /*2f40*/  @!P5 IMAD R81, R81, R88, R19 ;  /* 0x000000585151d224 */ /* 0x000fe200078e0213 */
[----:B------:R-:W-:Y:S04]  /*2f50*/  BSSY B1, `(.L_x_82) ;  /* 0x0000006000017945 */ /* 0x000fe80003800000 */
[----:B------:R0:W-:Y:S01]  /*2f60*/  @!P5 STG.E.U8 desc[UR38][R14.64+0x31], R81 ;  /* 0x000031510e00d986 */ /* 0x0001e2000c101126 */
[----:B------:R-:W-:Y:S05]  /*2f70*/  @P2 BRA `(.L_x_83) ;  /* 0x00000000000c2947 */ /* 0x000fea0003800000 */
[----:B------:R-:W5:Y:S02]  /*2f80*/  LDG.E.U8 R96, desc[UR38][R106.64+0x30] ;  /* 0x000030266a607981 */ /* 0x000f64000c1e1100 */
[----:B-----5:R-:W-:-:S05]  /*2f90*/  PRMT R56, R96, 0x8880, RZ ;  /* 0x0000888060387816 */ /* 0x020fca00000000ff */
[----:B------:R-:W-:-:S07]  /*2fa0*/  IMAD R19, R56, R89, RZ ;  /* 0x0000005938137224 */ /* 0x000fce00078e02ff */
.L_x_83:
[----:B------:R-:W-:Y:S05]  /*2fb0*/  BSYNC B1 ;  /* 0x0000000000017941 */ /* 0x000fea0003800000 */
.L_x_82:
[C---:B------:R-:W-:Y:S01]  /*2fc0*/  ISETP.LT.OR P4, PT, R3.reuse, 0x32, !P1 ;  /* 0x000000320300780c */ /* 0x040fe20004f81670 */
[----:B--2---:R-:W-:Y:S01]  /*2fd0*/  @!P2 IMAD R57, R82, R88, R19 ;  /* 0x000000585239a224 */ /* 0x004fe200078e0213 */
[----:B------:R-:W-:Y:S01]  /*2fe0*/  BSSY B1, `(.L_x_84) ;  /* 0x000000b000017945 */ /* 0x000fe20003800000 */
[C---:B------:R-:W-:Y:S02]  /*2ff0*/  ISETP.LT.OR P3, PT, R3.reuse, 0x39, !P0 ;  /* 0x000000390300780c */ /* 0x040fe40004761670 */
[----:B---3--:R-:W-:Y:S01]  /*3000*/  IADD3 R59, P5, R10, 0x80, RZ ;  /* 0x000000800a3b7810 */ /* 0x008fe20007fbe0ff */
[----:B------:R2:W-:Y:S01]  /*3010*/  @!P2 STG.E.U8 desc[UR38][R4.64+0x30], R57 ;  /* 0x000030390400a986 */ /* 0x0005e2000c101126 */
[C---:B------:R-:W-:Y:S02]  /*3020*/  ISETP.LT.OR P2, PT, R3.reuse, 0x39, !P1 ;  /* 0x000000390300780c */ /* 0x040fe40004f41670 */
[C---:B------:R-:W-:Y:S02]  /*3030*/  ISETP.LT.OR P0, PT, R3.reuse, 0x3a, !P0 ;  /* 0x0000003a0300780c */ /* 0x040fe40004701670 */
[----:B------:R-:W-:-:S02]  /*3040*/  ISETP.LT.OR P1, PT, R3, 0x3a, !P1 ;  /* 0x0000003a0300780c */ /* 0x000fc40004f21670 */
[----:B------:R-:W-:Y:S11]  /*3050*/  @P4 BRA `(.L_x_85) ;  /* 0x00000000000c4947 */ /* 0x000ff60003800000 */
[----:B------:R-:W3:Y:S02]  /*3060*/  LDG.E.U8 R96, desc[UR38][R106.64+0x31] ;  /* 0x000031266a607981 */ /* 0x000ee4000c1e1100 */
[----:B---3--:R-:W-:-:S05]  /*3070*/  PRMT R56, R96, 0x8880, RZ ;  /* 0x0000888060387816 */ /* 0x008fca00000000ff */
[----:B------:R-:W-:-:S07]  /*3080*/  IMAD R19, R56, R89, RZ ;  /* 0x0000005938137224 */ /* 0x000fce00078e02ff */
.L_x_85:
[----:B------:R-:W-:Y:S05]  /*3090*/  BSYNC B1 ;  /* 0x0000000000017941 */ /* 0x000fea0003800000 */
.L_x_84:
[----:B------:R-:W-:Y:S01]  /*30a0*/  @!P4 IMAD R83, R83, R88, R19 ;  /* 0x000000585353c224 */ /* 0x000fe200078e0213 */
[----:B------:R-:W-:Y:S04]  /*30b0*/  BSSY B1, `(.L_x_86) ;  /* 0x0000006000017945 */ /* 0x000fe80003800000 */
[----:B------:R3:W-:Y:S01]  /*30c0*/  @!P4 STG.E.U8 desc[UR38][R4.64+0x31], R83 ;  /* 0x000031530400c986 */ /* 0x0007e2000c101126 */
[----:B------:R-:W-:Y:S05]  /*30d0*/  @P3 BRA `(.L_x_87) ;  /* 0x00000000000c3947 */ /* 0x000fea0003800000 */
[----:B------:R-:W5:Y:S02]  /*30e0*/  LDG.E.U8 R96, desc[UR38][R102.64+0x38] ;  /* 0x0000382666607981 */ /* 0x000f64000c1e1100 */
[----:B-----5:R-:W-:-:S05]  /*30f0*/  PRMT R56, R96, 0x8880, RZ ;  /* 0x0000888060387816 */ /* 0x020fca00000000ff */
[----:B------:R-:W-:-:S07]  /*3100*/  IMAD R19, R56, R89, RZ ;  /* 0x0000005938137224 */ /* 0x000fce00078e02ff */
.L_x_87:
[----:B------:R-:W-:Y:S05]  /*3110*/  BSYNC B1 ;  /* 0x0000000000017941 */ /* 0x000fea0003800000 */
.L_x_86:
[----:B--2---:R-:W-:Y:S01]  /*3120*/  @!P3 IMAD R57, R84, R88, R19 ;  /* 0x000000585439b224 */ /* 0x004fe200078e0213 */
[----:B------:R-:W-:Y:S01]  /*3130*/  BSSY B1, `(.L_x_88) ;  /* 0x0000007000017945 */ /* 0x000fe20003800000 */
[----:B------:R-:W-:-:S03]  /*3140*/  IMAD.X R11, RZ, RZ, R11, P5 ;  /* 0x000000ffff0b7224 */ /* 0x000fc600028e060b */
[----:B------:R2:W-:Y:S01]  /*3150*/  @!P3 STG.E.U8 desc[UR38][R14.64+0x38], R57 ;  /* 0x000038390e00b986 */ /* 0x0005e2000c101126 */
[----:B------:R-:W-:Y:S05]  /*3160*/  @P0 BRA `(.L_x_89) ;  /* 0x00000000000c0947 */ /* 0x000fea0003800000 */
[----:B------:R-:W5:Y:S02]  /*3170*/  LDG.E.U8 R96, desc[UR38][R102.64+0x39] ;  /* 0x0000392666607981 */ /* 0x000f64000c1e1100 */
[----:B-----5:R-:W-:-:S05]  /*3180*/  PRMT R10, R96, 0x8880, RZ ;  /* 0x00008880600a7816 */ /* 0x020fca00000000ff */
[----:B------:R-:W-:-:S07]  /*3190*/  IMAD R19, R10, R89, RZ ;  /* 0x000000590a137224 */ /* 0x000fce00078e02ff */
.L_x_89:
[----:B------:R-:W-:Y:S05]  /*31a0*/  BSYNC B1 ;  /* 0x0000000000017941 */ /* 0x000fea0003800000 */
.L_x_88:
[----:B------:R-:W-:Y:S01]  /*31b0*/  @!P0 IMAD R85, R85, R88, R19 ;  /* 0x0000005855558224 */ /* 0x000fe200078e0213 */
[----:B------:R-:W-:Y:S01]  /*31c0*/  BSSY B1, `(.L_x_90) ;  /* 0x0000007000017945 */ /* 0x000fe20003800000 */
[----:B------:R-:W-:-:S03]  /*31d0*/  IMAD R56, R11, R100, RZ ;  /* 0x000000640b387224 */ /* 0x000fc600078e02ff */
[----:B------:R0:W-:Y:S01]  /*31e0*/  @!P0 STG.E.U8 desc[UR38][R14.64+0x39], R85 ;  /* 0x000039550e008986 */ /* 0x0001e2000c101126 */
[----:B------:R-:W-:Y:S05]  /*31f0*/  @P2 BRA `(.L_x_91) ;  /* 0x00000000000c2947 */ /* 0x000fea0003800000 */
[----:B------:R-:W5:Y:S02]  /*3200*/  LDG.E.U8 R96, desc[UR38][R106.64+0x38] ;  /* 0x000038266a607981 */ /* 0x000f64000c1e1100 */
[----:B-----5:R-:W-:-:S05]  /*3210*/  PRMT R10, R96, 0x8880, RZ ;  /* 0x00008880600a7816 */ /* 0x020fca00000000ff */
[----:B------:R-:W-:-:S07]  /*3220*/  IMAD R19, R10, R89, RZ ;  /* 0x000000590a137224 */ /* 0x000fce00078e02ff */
.L_x_91:
[----:B------:R-:W-:Y:S05]  /*3230*/  BSYNC B1 ;  /* 0x0000000000017941 */ /* 0x000fea0003800000 */
.L_x_90:
[----:B------:R-:W-:Y:S01]  /*3240*/  @!P2 IMAD R11, R86, R88, R19 ;  /* 0x00000058560ba224 */ /* 0x000fe200078e0213 */
[----:B------:R-:W-:Y:S01]  /*3250*/  BSSY B1, `(.L_x_92) ;  /* 0x0000009000017945 */ /* 0x000fe20003800000 */
[C---:B012-4-:R-:W-:Y:S02]  /*3260*/  IMAD R15, R59.reuse, R101, R56 ;  /* 0x000000653b0f7224 */ /* 0x057fe400078e0238 */
[CC--:B------:R-:W-:Y:S01]  /*3270*/  IMAD.WIDE.U32 R104, R59.reuse, R100.reuse, R104 ;  /* 0x000000643b687225 */ /* 0x0c0fe200078e0068 */
[----:B------:R0:W-:Y:S03]  /*3280*/  @!P2 STG.E.U8 desc[UR38][R4.64+0x38], R11 ;  /* 0x0000380b0400a986 */ /* 0x0001e6000c101126 */
[----:B------:R-:W-:Y:S01]  /*3290*/  IMAD.WIDE.U32 R100, R59, R100, R98 ;  /* 0x000000643b647225 */ /* 0x000fe200078e0062 */
[----:B------:R-:W-:Y:S06]  /*32a0*/  @P1 BRA `(.L_x_93) ;  /* 0x00000000000c1947 */ /* 0x000fec0003800000 */
[----:B------:R-:W2:Y:S02]  /*32b0*/  LDG.E.U8 R96, desc[UR38][R106.64+0x39] ;  /* 0x000039266a607981 */ /* 0x000ea4000c1e1100 */
[----:B--2---:R-:W-:-:S05]  /*32c0*/  PRMT R10, R96, 0x8880, RZ ;  /* 0x00008880600a7816 */ /* 0x004fca00000000ff */
[----:B------:R-:W-:-:S07]  /*32d0*/  IMAD R19, R10, R89, RZ ;  /* 0x000000590a137224 */ /* 0x000fce00078e02ff */
.L_x_93:
[----:B------:R-:W-:Y:S05]  /*32e0*/  BSYNC B1 ;  /* 0x0000000000017941 */ /* 0x000fea0003800000 */
.L_x_92:
[----:B------:R-:W-:Y:S01]  /*32f0*/  @!P1 IMAD R87, R87, R88, R19 ;  /* 0x0000005857579224 */ /* 0x000fe200078e0213 */
[----:B------:R-:W-:Y:S01]  /*3300*/  ISETP.GE.AND P2, PT, R97, 0x81, PT ;  /* 0x000000816100780c */ /* 0x000fe20003f46270 */
[----:B------:R-:W-:Y:S01]  /*3310*/  BSSY B1, `(.L_x_94) ;  /* 0x000000c000017945 */ /* 0x000fe20003800000 */
[----:B------:R-:W-:Y:S02]  /*3320*/  IADD3 R10, P5, R100, R12, RZ ;  /* 0x0000000c640a7210 */ /* 0x000fe40007fbe0ff */
[----:B------:R1:W-:Y:S01]  /*3330*/  @!P1 STG.E.U8 desc[UR38][R4.64+0x39], R87 ;  /* 0x0000395704009986 */ /* 0x0003e2000c101126 */
[----:B------:R-:W-:Y:S02]  /*3340*/  ISETP.LT.OR P1, PT, R3, 0x1, !P2 ;  /* 0x000000010300780c */ /* 0x000fe40005721670 */
[----:B0-----:R-:W-:Y:S02]  /*3350*/  IADD3.X R11, R13, R101, R15, P5, !PT ;  /* 0x000000650d0b7210 */ /* 0x001fe40002ffe40f */
[----:B------:R-:W-:-:S02]  /*3360*/  ISETP.GE.AND P0, PT, R97, 0x89, PT ;  /* 0x000000896100780c */ /* 0x000fc40003f06270 */
[----:B------:R-:W-:Y:S02]  /*3370*/  IADD3 R12, P4, P3, R20, R12, R104 ;  /* 0x0000000c140c7210 */ /* 0x000fe40007b9e068 */
[----:B------:R-:W-:-:S05]  /*3380*/  ISETP.LT.OR P5, PT, R3, 0x2, !P2 ;  /* 0x000000020300780c */ /* 0x000fca00057a1670 */
[----:B-1----:R-:W-:Y:S08]  /*3390*/  @P1 BRA `(.L_x_95) ;  /* 0x00000000000c1947 */ /* 0x002ff00003800000 */
[----:B------:R-:W3:Y:S02]  /*33a0*/  LDG.E.U8 R96, desc[UR38][R10.64] ;  /* 0x000000260a607981 */ /* 0x000ee4000c1e1100 */
[----:B---3--:R-:W-:-:S05]  /*33b0*/  PRMT R4, R96, 0x8880, RZ ;  /* 0x0000888060047816 */ /* 0x008fca00000000ff */
[----:B------:R-:W-:-:S07]  /*33c0*/  IMAD R19, R4, R89, RZ ;  /* 0x0000005904137224 */ /* 0x000fce00078e02ff */
.L_x_95:
[----:B------:R-:W-:Y:S05]  /*33d0*/  BSYNC B1 ;  /* 0x0000000000017941 */ /* 0x000fea0003800000 */
.L_x_94:
[----:B---3--:R-:W-:Y:S01]  /*33e0*/  @!P1 IMAD R5, R24, R88, R19 ;  /* 0x0000005818059224 */ /* 0x008fe200078e0213 */
[----:B------:R-:W-:Y:S01]  /*33f0*/  BSSY B1, `(.L_x_96) ;  /* 0x0000007000017945 */ /* 0x000fe20003800000 */
[----:B------:R-:W-:-:S03]  /*3400*/  IMAD.IADD R104, R15, 0x1, R105 ;  /* 0x000000010f687824 */ /* 0x000fc600078e0269 */
[----:B------:R0:W-:Y:S01]  /*3410*/  @!P1 STG.E.U8 desc[UR38][R6.64], R5 ;  /* 0x0000000506009986 */ /* 0x0001e2000c101126 */
[----:B------:R-:W-:Y:S05]  /*3420*/  @P5 BRA `(.L_x_97) ;  /* 0x00000000000c5947 */ /* 0x000fea0003800000 */
[----:B------:R-:W2:Y:S02]  /*3430*/  LDG.E.U8 R96, desc[UR38][R10.64+0x1] ;  /* 0x000001260a607981 */ /* 0x000ea4000c1e1100 */
[----:B--2---:R-:W-:-:S05]  /*3440*/  PRMT R4, R96, 0x8880, RZ ;  /* 0x0000888060047816 */ /* 0x004fca00000000ff */
[----:B------:R-:W-:-:S07]  /*3450*/  IMAD R19, R4, R89, RZ ;  /* 0x0000005904137224 */ /* 0x000fce00078e02ff */
.L_x_97:
[----:B------:R-:W-:Y:S05]  /*3460*/  BSYNC B1 ;  /* 0x0000000000017941 */ /* 0x000fea0003800000 */
.L_x_96:
[----:B------:R-:W-:Y:S01]  /*3470*/  ISETP.LT.OR P1, PT, R3, 0x1, !P0 ;  /* 0x000000010300780c */ /* 0x000fe20004721670 */
[----:B------:R-:W-:Y:S01]  /*3480*/  @!P5 IMAD R25, R25, R88, R19 ;  /* 0x000000581919d224 */ /* 0x000fe200078e0213 */
[----:B------:R-:W-:Y:S01]  /*3490*/  BSSY B1, `(.L_x_98) ;  /* 0x000000a000017945 */ /* 0x000fe20003800000 */
[----:B------:R-:W-:Y:S02]  /*34a0*/  IADD3.X R13, R99, R13, R104, P4, P3 ;  /* 0x0000000d630d7210 */ /* 0x000fe400027e6468 */
[C---:B------:R-:W-:Y:S01]  /*34b0*/  ISETP.LT.OR P4, PT, R3.reuse, 0x2, !P0 ;  /* 0x000000020300780c */ /* 0x040fe20004781670 */
[----:B------:R1:W-:Y:S01]  /*34c0*/  @!P5 STG.E.U8 desc[UR38][R6.64+0x1], R25 ;  /* 0x000001190600d986 */ /* 0x0003e2000c101126 */
[C---:B------:R-:W-:Y:S02]  /*34d0*/  ISETP.LT.OR P5, PT, R3.reuse, 0x9, !P2 ;  /* 0x000000090300780c */ /* 0x040fe400057a1670 */
[----:B------:R-:W-:-:S04]  /*34e0*/  ISETP.LT.OR P3, PT, R3, 0xa, !P2 ;  /* 0x0000000a0300780c */ /* 0x000fc80005761670 */
[----:B------:R-:W-:Y:S09]  /*34f0*/  @P1 BRA `(.L_x_99) ;  /* 0x00000000000c1947 */ /* 0x000ff20003800000 */
[----:B------:R-:W2:Y:S02]  /*3500*/  LDG.E.U8 R96, desc[UR38][R12.64] ;  /* 0x000000260c607981 */ /* 0x000ea4000c1e1100 */
[----:B--2---:R-:W-:-:S05]  /*3510*/  PRMT R4, R96, 0x8880, RZ ;  /* 0x0000888060047816 */ /* 0x004fca00000000ff */
[----:B------:R-:W-:-:S07]  /*3520*/  IMAD R19, R4, R89, RZ ;  /* 0x0000005904137224 */ /* 0x000fce00078e02ff */
.L_x_99:
[----:B------:R-:W-:Y:S05]  /*3530*/  BSYNC B1 ;  /* 0x0000000000017941 */ /* 0x000fea0003800000 */
.L_x_98:
[----:B0-----:R-:W-:Y:S01]  /*3540*/  @!P1 IMAD R5, R26, R88, R19 ;  /* 0x000000581a059224 */ /* 0x001fe200078e0213 */
[----:B------:R-:W-:Y:S04]  /*3550*/  BSSY B1, `(.L_x_100) ;  /* 0x0000006000017945 */ /* 0x000fe80003800000 */
[----:B------:R0:W-:Y:S01]  /*3560*/  @!P1 STG.E.U8 desc[UR38][R8.64], R5 ;  /* 0x0000000508009986 */ /* 0x0001e2000c101126 */
[----:B------:R-:W-:Y:S05]  /*3570*/  @P4 BRA `(.L_x_101) ;  /* 0x00000000000c4947 */ /* 0x000fea0003800000 */
[----:B------:R-:W2:Y:S02]  /*3580*/  LDG.E.U8 R96, desc[UR38][R12.64+0x1] ;  /* 0x000001260c607981 */ /* 0x000ea4000c1e1100 */
[----:B--2---:R-:W-:-:S05]  /*3590*/  PRMT R4, R96, 0x8880, RZ ;  /* 0x0000888060047816 */ /* 0x004fca00000000ff */
[----:B------:R-:W-:-:S07]  /*35a0*/  IMAD R19, R4, R89, RZ ;  /* 0x0000005904137224 */ /* 0x000fce00078e02ff */
.L_x_101:
[----:B------:R-:W-:Y:S05]  /*35b0*/  BSYNC B1 ;  /* 0x0000000000017941 */ /* 0x000fea0003800000 */
.L_x_100:
[----:B------:R-:W-:Y:S01]  /*35c0*/  @!P4 IMAD R27, R27, R88, R19 ;  /* 0x000000581b1bc224 */ /* 0x000fe200078e0213 */
[----:B------:R-:W-:Y:S04]  /*35d0*/  BSSY B1, `(.L_x_102) ;  /* 0x0000006000017945 */ /* 0x000fe80003800000 */
[----:B------:R2:W-:Y:S01]  /*35e0*/  @!P4 STG.E.U8 desc[UR38][R8.64+0x1], R27 ;  /* 0x0000011b0800c986 */ /* 0x0005e2000c101126 */
[----:B------:R-:W-:Y:S05]  /*35f0*/  @P5 BRA `(.L_x_103) ;  /* 0x00000000000c5947 */ /* 0x000fea0003800000 */
[----:B------:R-:W3:Y:S02]  /*3600*/  LDG.E.U8 R96, desc[UR38][R10.64+0x8] ;  /* 0x000008260a607981 */ /* 0x000ee4000c1e1100 */
[----:B---3--:R-:W-:-:S05]  /*3610*/  PRMT R4, R96, 0x8880, RZ ;  /* 0x0000888060047816 */ /* 0x008fca00000000ff */
[----:B------:R-:W-:-:S07]  /*3620*/  IMAD R19, R4, R89, RZ ;  /* 0x0000005904137224 */ /* 0x000fce00078e02ff */
.L_x_103:
[----:B------:R-:W-:Y:S05]  /*3630*/  BSYNC B1 ;  /* 0x0000000000017941 */ /* 0x000fea0003800000 */
.L_x_102:
[----:B0-----:R-:W-:Y:S01]  /*3640*/  @!P5 IMAD R5, R28, R88, R19 ;  /* 0x000000581c05d224 */ /* 0x001fe200078e0213 */
[----:B------:R-:W-:Y:S04]  /*3650*/  BSSY B1, `(.L_x_104) ;  /* 0x0000006000017945 */ /* 0x000fe80003800000 */
[----:B------:R0:W-:Y:S01]  /*3660*/  @!P5 STG.E.U8 desc[UR38][R6.64+0x8], R5 ;  /* 0x000008050600d986 */ /* 0x0001e2000c101126 */
[----:B------:R-:W-:Y:S05]  /*3670*/  @P3 BRA `(.L_x_105) ;  /* 0x00000000000c3947 */ /* 0x000fea0003800000 */
[----:B------:R-:W3:Y:S02]  /*3680*/  LDG.E.U8 R96, desc[UR38][R10.64+0x9] ;  /* 0x000009260a607981 */ /* 0x000ee4000c1e1100 */
[----:B---3--:R-:W-:-:S05]  /*3690*/  PRMT R4, R96, 0x8880, RZ ;  /* 0x0000888060047816 */ /* 0x008fca00000000ff */
[----:B------:R-:W-:-:S07]  /*36a0*/  IMAD R19, R4, R89, RZ ;  /* 0x0000005904137224 */ /* 0x000fce00078e02ff */
.L_x_105:
[----:B------:R-:W-:Y:S05]  /*36b0*/  BSYNC B1 ;  /* 0x0000000000017941 */ /* 0x000fea0003800000 */
.L_x_104:
[----:B------:R-:W-:Y:S01]  /*36c0*/  ISETP.LT.OR P5, PT, R3, 0x9, !P0 ;  /* 0x000000090300780c */ /* 0x000fe200047a1670 */
[----:B------:R-:W-:Y:S01]  /*36d0*/  @!P3 IMAD R29, R29, R88, R19 ;  /* 0x000000581d1db224 */ /* 0x000fe200078e0213 */
[----:B------:R-:W-:Y:S01]  /*36e0*/  BSSY B1, `(.L_x_106) ;  /* 0x0000009000017945 */ /* 0x000fe20003800000 */
[C---:B------:R-:W-:Y:S02]  /*36f0*/  ISETP.LT.OR P4, PT, R3.reuse, 0xa, !P0 ;  /* 0x0000000a0300780c */ /* 0x040fe40004781670 */
[C---:B------:R-:W-:Y:S01]  /*3700*/  ISETP.LT.OR P1, PT, R3.reuse, 0x12, !P2 ;  /* 0x000000120300780c */ /* 0x040fe20005721670 */
[----:B------:R3:W-:Y:S01]  /*3710*/  @!P3 STG.E.U8 desc[UR38][R6.64+0x9], R29 ;  /* 0x0000091d0600b986 */ /* 0x0007e2000c101126 */
[----:B------:R-:W-:-:S06]  /*3720*/  ISETP.LT.OR P3, PT, R3, 0x11, !P2 ;  /* 0x000000110300780c */ /* 0x000fcc0005761670 */
[----:B------:R-:W-:Y:S07]  /*3730*/  @P5 BRA `(.L_x_107) ;  /* 0x00000000000c5947 */ /* 0x000fee0003800000 */
[----:B------:R-:W4:Y:S02]  /*3740*/  LDG.E.U8 R96, desc[UR38][R12.64+0x8] ;  /* 0x000008260c607981 */ /* 0x000f24000c1e1100 */
[----:B----4-:R-:W-:-:S05]  /*3750*/  PRMT R4, R96, 0x8880, RZ ;  /* 0x0000888060047816 */ /* 0x010fca00000000ff */
[----:B------:R-:W-:-:S07]  /*3760*/  IMAD R19, R4, R89, RZ ;  /* 0x0000005904137224 */ /* 0x000fce00078e02ff */
.L_x_107:
[----:B------:R-:W-:Y:S05]  /*3770*/  BSYNC B1 ;  /* 0x0000000000017941 */ /* 0x000fea0003800000 */
.L_x_106:
[----:B0-----:R-:W-:Y:S01]  /*3780*/  @!P5 IMAD R5, R30, R88, R19 ;  /* 0x000000581e05d224 */ /* 0x001fe200078e0213 */
[----:B------:R-:W-:Y:S04]  /*3790*/  BSSY B1, `(.L_x_108) ;  /* 0x0000006000017945 */ /* 0x000fe80003800000 */
[----:B------:R0:W-:Y:S01]  /*37a0*/  @!P5 STG.E.U8 desc[UR38][R8.64+0x8], R5 ;  /* 0x000008050800d986 */ /* 0x0001e2000c101126 */
[----:B------:R-:W-:Y:S05]  /*37b0*/  @P4 BRA `(.L_x_109) ;  /* 0x00000000000c4947 */ /* 0x000fea0003800000 */
[----:B------:R-:W4:Y:S02]  /*37c0*/  LDG.E.U8 R96, desc[UR38][R12.64+0x9] ;  /* 0x000009260c607981 */ /* 0x000f24000c1e1100 */
[----:B----4-:R-:W-:-:S05]  /*37d0*/  PRMT R4, R96, 0x8880, RZ ;  /* 0x0000888060047816 */ /* 0x010fca00000000ff */
[----:B------:R-:W-:-:S07]  /*37e0*/  IMAD R19, R4, R89, RZ ;  /* 0x0000005904137224 */ /* 0x000fce00078e02ff */
.L_x_109:
[----:B------:R-:W-:Y:S05]  /*37f0*/  BSYNC B1 ;  /* 0x0000000000017941 */ /* 0x000fea0003800000 */
.L_x_108:
[----:B------:R-:W-:Y:S01]  /*3800*/  @!P4 IMAD R31, R31, R88, R19 ;  /* 0x000000581f1fc224 */ /* 0x000fe200078e0213 */
[----:B------:R-:W-:Y:S04]  /*3810*/  BSSY B1, `(.L_x_110) ;  /* 0x0000006000017945 */ /* 0x000fe80003800000 */
[----:B------:R4:W-:Y:S01]  /*3820*/  @!P4 STG.E.U8 desc[UR38][R8.64+0x9], R31 ;  /* 0x0000091f0800c986 */ /* 0x0009e2000c101126 */
[----:B------:R-:W-:Y:S05]  /*3830*/  @P3 BRA `(.L_x_111) ;  /* 0x00000000000c3947 */ /* 0x000fea0003800000 */
[----:B------:R-:W5:Y:S02]  /*3840*/  LDG.E.U8 R96, desc[UR38][R10.64+0x10] ;  /* 0x000010260a607981 */ /* 0x000f64000c1e1100 */
[----:B-----5:R-:W-:-:S05]  /*3850*/  PRMT R4, R96, 0x8880, RZ ;  /* 0x0000888060047816 */ /* 0x020fca00000000ff */
[----:B------:R-:W-:-:S07]  /*3860*/  IMAD R19, R4, R89, RZ ;  /* 0x0000005904137224 */ /* 0x000fce00078e02ff */
.L_x_111:
[----:B------:R-:W-:Y:S05]  /*3870*/  BSYNC B1 ;  /* 0x0000000000017941 */ /* 0x000fea0003800000 */
.L_x_110:
[----:B0-----:R-:W-:Y:S01]  /*3880*/  @!P3 IMAD R5, R32, R88, R19 ;  /* 0x000000582005b224 */ /* 0x001fe200078e0213 */
[----:B------:R-:W-:Y:S04]  /*3890*/  BSSY B1, `(.L_x_112) ;  /* 0x0000006000017945 */ /* 0x000fe80003800000 */
[----:B------:R0:W-:Y:S01]  /*38a0*/  @!P3 STG.E.U8 desc[UR38][R6.64+0x10], R5 ;  /* 0x000010050600b986 */ /* 0x0001e2000c101126 */
[----:B------:R-:W-:Y:S05]  /*38b0*/  @P1 BRA `(.L_x_113) ;  /* 0x00000000000c1947 */ /* 0x000fea0003800000 */
[----:B------:R-:W5:Y:S02]  /*38c0*/  LDG.E.U8 R96, desc[UR38][R10.64+0x11] ;  /* 0x000011260a607981 */ /* 0x000f64000c1e1100 */
[----:B-----5:R-:W-:-:S05]  /*38d0*/  PRMT R4, R96, 0x8880, RZ ;  /* 0x0000888060047816 */ /* 0x020fca00000000ff */
[----:B------:R-:W-:-:S07]  /*38e0*/  IMAD R19, R4, R89, RZ ;  /* 0x0000005904137224 */ /* 0x000fce00078e02ff */
.L_x_113:
[----:B------:R-:W-:Y:S05]  /*38f0*/  BSYNC B1 ;  /* 0x0000000000017941 */ /* 0x000fea0003800000 */
.L_x_112:
        /* <DEDUP_REMOVED lines=11> */
.L_x_115:
[----:B------:R-:W-:Y:S05]  /*39b0*/  BSYNC B1 ;  /* 0x0000000000017941 */ /* 0x000fea0003800000 */
.L_x_114:
[----:B0-----:R-:W-:Y:S01]  /*39c0*/  @!P4 IMAD R5, R34, R88, R19 ;  /* 0x000000582205c224 */ /* 0x001fe200078e0213 */
[----:B------:R-:W-:Y:S04]  /*39d0*/  BSSY B1, `(.L_x_116) ;  /* 0x0000006000017945 */ /* 0x000fe80003800000 */
[----:B------:R0:W-:Y:S01]  /*39e0*/  @!P4 STG.E.U8 desc[UR38][R8.64+0x10], R5 ;  /* 0x000010050800c986 */ /* 0x0001e2000c101126 */
[----:B------:R-:W-:Y:S05]  /*39f0*/  @P3 BRA `(.L_x_117) ;  /* 0x00000000000c3947 */ /* 0x000fea0003800000 */
[----:B------:R-:W5:Y:S02]  /*3a00*/  LDG.E.U8 R96, desc[UR38][R12.64+0x11] ;  /* 0x000011260c607981 */ /* 0x000f64000c1e1100 */
[----:B-----5:R-:W-:-:S05]  /*3a10*/  PRMT R4, R96, 0x8880, RZ ;  /* 0x0000888060047816 */ /* 0x020fca00000000ff */
[----:B------:R-:W-:-:S07]  /*3a20*/  IMAD R19, R4, R89, RZ ;  /* 0x0000005904137224 */ /* 0x000fce00078e02ff */
.L_x_117:
[----:B------:R-:W-:Y:S05]  /*3a30*/  BSYNC B1 ;  /* 0x0000000000017941 */ /* 0x000fea0003800000 */
.L_x_116:
[----:B------:R-:W-:Y:S01]  /*3a40*/  @!P3 IMAD R35, R35, R88, R19 ;  /* 0x000000582323b224 */ /* 0x000fe200078e0213 */
[----:B------:R-:W-:Y:S04]  /*3a50*/  BSSY B1, `(.L_x_118) ;  /* 0x0000006000017945 */ /* 0x000fe80003800000 */
[----:B------:R0:W-:Y:S01]  /*3a60*/  @!P3 STG.E.U8 desc[UR38][R8.64+0x11], R35 ;  /* 0x000011230800b986 */ /* 0x0001e2000c101126 */
[----:B------:R-:W-:Y:S05]  /*3a70*/  @P5 BRA `(.L_x_119) ;  /* 0x00000000000c5947 */ /* 0x000fea0003800000 */
[----:B------:R-:W5:Y:S02]  /*3a80*/  LDG.E.U8 R96, desc[UR38][R10.64+0x18] ;  /* 0x000018260a607981 */ /* 0x000f64000c1e1100 */
[----:B-----5:R-:W-:-:S05]  /*3a90*/  PRMT R4, R96, 0x8880, RZ ;  /* 0x0000888060047816 */ /* 0x020fca00000000ff */
[----:B------:R-:W-:-:S07]  /*3aa0*/  IMAD R19, R4, R89, RZ ;  /* 0x0000005904137224 */ /* 0x000fce00078e02ff */
.L_x_119:
[----:B------:R-:W-:Y:S05]  /*3ab0*/  BSYNC B1 ;  /* 0x0000000000017941 */ /* 0x000fea0003800000 */
.L_x_118:
[----:B0-----:R-:W-:Y:S01]  /*3ac0*/  @!P5 IMAD R5, R36, R88, R19 ;  /* 0x000000582405d224 */ /* 0x001fe200078e0213 */
[----:B------:R-:W-:Y:S04]  /*3ad0*/  BSSY B1, `(.L_x_120) ;  /* 0x0000006000017945 */ /* 0x000fe80003800000 */
[----:B------:R0:W-:Y:S01]  /*3ae0*/  @!P5 STG.E.U8 desc[UR38][R6.64+0x18], R5 ;  /* 0x000018050600d986 */ /* 0x0001e2000c101126 */
[----:B------:R-:W-:Y:S05]  /*3af0*/  @P1 BRA `(.L_x_121) ;  /* 0x00000000000c1947 */ /* 0x000fea0003800000 */
[----:B------:R-:W5:Y:S02]  /*3b00*/  LDG.E.U8 R96, desc[UR38][R10.64+0x19] ;  /* 0x000019260a607981 */ /* 0x000f64000c1e1100 */
[----:B-----5:R-:W-:-:S05]  /*3b10*/  PRMT R4, R96, 0x8880, RZ ;  /* 0x0000888060047816 */ /* 0x020fca00000000ff */
[----:B------:R-:W-:-:S07]  /*3b20*/  IMAD R19, R4, R89, RZ ;  /* 0x0000005904137224 */ /* 0x000fce00078e02ff */
.L_x_121:
[----:B------:R-:W-:Y:S05]  /*3b30*/  BSYNC B1 ;  /* 0x0000000000017941 */ /* 0x000fea0003800000 */
.L_x_120:
        /* <DEDUP_REMOVED lines=11> */
.L_x_123:
[----:B------:R-:W-:Y:S05]  /*3bf0*/  BSYNC B1 ;  /* 0x0000000000017941 */ /* 0x000fea0003800000 */
.L_x_122:
[----:B0-----:R-:W-:Y:S01]  /*3c00*/  @!P4 IMAD R5, R38, R88, R19 ;  /* 0x000000582605c224 */ /* 0x001fe200078e0213 */
[----:B------:R-:W-:Y:S04]  /*3c10*/  BSSY B1, `(.L_x_124) ;  /* 0x0000006000017945 */ /* 0x000fe80003800000 */
[----:B------:R0:W-:Y:S01]  /*3c20*/  @!P4 STG.E.U8 desc[UR38][R8.64+0x18], R5 ;  /* 0x000018050800c986 */ /* 0x0001e2000c101126 */
[----:B------:R-:W-:Y:S05]  /*3c30*/  @P3 BRA `(.L_x_125) ;  /* 0x00000000000c3947 */ /* 0x000fea0003800000 */
[----:B------:R-:W5:Y:S02]  /*3c40*/  LDG.E.U8 R96, desc[UR38][R12.64+0x19] ;  /* 0x000019260c607981 */ /* 0x000f64000c1e1100 */
[----:B-----5:R-:W-:-:S05]  /*3c50*/  PRMT R4, R96, 0x8880, RZ ;  /* 0x0000888060047816 */ /* 0x020fca00000000ff */
[----:B------:R-:W-:-:S07]  /*3c60*/  IMAD R19, R4, R89, RZ ;  /* 0x0000005904137224 */ /* 0x000fce00078e02ff */
.L_x_125:
[----:B------:R-:W-:Y:S05]  /*3c70*/  BSYNC B1 ;  /* 0x0000000000017941 */ /* 0x000fea0003800000 */
.L_x_124:
[----:B------:R-:W-:Y:S01]  /*3c80*/  @!P3 IMAD R39, R39, R88, R19 ;  /* 0x000000582727b224 */ /* 0x000fe200078e0213 */
[----:B------:R-:W-:Y:S04]  /*3c90*/  BSSY B1, `(.L_x_126) ;  /* 0x0000006000017945 */ /* 0x000fe80003800000 */
[----:B------:R0:W-:Y:S01]  /*3ca0*/  @!P3 STG.E.U8 desc[UR38][R8.64+0x19], R39 ;  /* 0x000019270800b986 */ /* 0x0001e2000c101126 */
[----:B------:R-:W-:Y:S05]  /*3cb0*/  @P5 BRA `(.L_x_127) ;  /* 0x00000000000c5947 */ /* 0x000fea0003800000 */
[----:B------:R-:W5:Y:S02]  /*3cc0*/  LDG.E.U8 R96, desc[UR38][R10.64+0x20] ;  /* 0x000020260a607981 */ /* 0x000f64000c1e1100 */
[----:B-----5:R-:W-:-:S05]  /*3cd0*/  PRMT R4, R96, 0x8880, RZ ;  /* 0x0000888060047816 */ /* 0x020fca00000000ff */
[----:B------:R-:W-:-:S07]  /*3ce0*/  IMAD R19, R4, R89, RZ ;  /* 0x0000005904137224 */ /* 0x000fce00078e02ff */
.L_x_127:
[----:B------:R-:W-:Y:S05]  /*3cf0*/  BSYNC B1 ;  /* 0x0000000000017941 */ /* 0x000fea0003800000 */
.L_x_126:
[----:B0-----:R-:W-:Y:S01]  /*3d00*/  @!P5 IMAD R5, R40, R88, R19 ;  /* 0x000000582805d224 */ /* 0x001fe200078e0213 */
[----:B------:R-:W-:Y:S04]  /*3d10*/  BSSY B1, `(.L_x_128) ;  /* 0x0000006000017945 */ /* 0x000fe80003800000 */
[----:B------:R0:W-:Y:S01]  /*3d20*/  @!P5 STG.E.U8 desc[UR38][R6.64+0x20], R5 ;  /* 0x000020050600d986 */ /* 0x0001e2000c101126 */
[----:B------:R-:W-:Y:S05]  /*3d30*/  @P1 BRA `(.L_x_129) ;  /* 0x00000000000c1947 */ /* 0x000fea0003800000 */
[----:B------:R-:W5:Y:S02]  /*3d40*/  LDG.E.U8 R96, desc[UR38][R10.64+0x21] ;  /* 0x000021260a607981 */ /* 0x000f64000c1e1100 */
[----:B-----5:R-:W-:-:S05]  /*3d50*/  PRMT R4, R96, 0x8880, RZ ;  /* 0x0000888060047816 */ /* 0x020fca00000000ff */
[----:B------:R-:W-:-:S07]  /*3d60*/  IMAD R19, R4, R89, RZ ;  /* 0x0000005904137224 */ /* 0x000fce00078e02ff */
.L_x_129:
[----:B------:R-:W-:Y:S05]  /*3d70*/  BSYNC B1 ;  /* 0x0000000000017941 */ /* 0x000fea0003800000 */
.L_x_128:
        /* <DEDUP_REMOVED lines=11> */
.L_x_131:
[----:B------:R-:W-:Y:S05]  /*3e30*/  BSYNC B1 ;  /* 0x0000000000017941 */ /* 0x000fea0003800000 */
.L_x_130:
[----:B0-----:R-:W-:Y:S01]  /*3e40*/  @!P4 IMAD R5, R42, R88, R19 ;  /* 0x000000582a05c224 */ /* 0x001fe200078e0213 */
[----:B------:R-:W-:Y:S04]  /*3e50*/  BSSY B1, `(.L_x_132) ;  /* 0x0000006000017945 */ /* 0x000fe80003800000 */
[----:B------:R0:W-:Y:S01]  /*3e60*/  @!P4 STG.E.U8 desc[UR38][R8.64+0x20], R5 ;  /* 0x000020050800c986 */ /* 0x0001e2000c101126 */
[----:B------:R-:W-:Y:S05]  /*3e70*/  @P3 BRA `(.L_x_133) ;  /* 0x00000000000c3947 */ /* 0x000fea0003800000 */
[----:B------:R-:W5:Y:S02]  /*3e80*/  LDG.E.U8 R96, desc[UR38][R12.64+0x21] ;  /* 0x000021260c607981 */ /* 0x000f64000c1e1100 */
[----:B-----5:R-:W-:-:S05]  /*3e90*/  PRMT R4, R96, 0x8880, RZ ;  /* 0x0000888060047816 */ /* 0x020fca00000000ff */
[----:B------:R-:W-:-:S07]  /*3ea0*/  IMAD R19, R4, R89, RZ ;  /* 0x0000005904137224 */ /* 0x000fce00078e02ff */
.L_x_133:
[----:B------:R-:W-:Y:S05]  /*3eb0*/  BSYNC B1 ;  /* 0x0000000000017941 */ /* 0x000fea0003800000 */
.L_x_132:
[----:B------:R-:W-:Y:S01]  /*3ec0*/  @!P3 IMAD R43, R43, R88, R19 ;  /* 0x000000582b2bb224 */ /* 0x000fe200078e0213 */
[----:B------:R-:W-:Y:S04]  /*3ed0*/  BSSY B1, `(.L_x_134) ;  /* 0x0000006000017945 */ /* 0x000fe80003800000 */
[----:B------:R0:W-:Y:S01]  /*3ee0*/  @!P3 STG.E.U8 desc[UR38][R8.64+0x21], R43 ;  /* 0x0000212b0800b986 */ /* 0x0001e2000c101126 */
[----:B------:R-:W-:Y:S05]  /*3ef0*/  @P5 BRA `(.L_x_135) ;  /* 0x00000000000c5947 */ /* 0x000fea0003800000 */
[----:B------:R-:W5:Y:S02]  /*3f00*/  LDG.E.U8 R96, desc[UR38][R10.64+0x28] ;  /* 0x000028260a607981 */ /* 0x000f64000c1e1100 */
[----:B-----5:R-:W-:-:S05]  /*3f10*/  PRMT R4, R96, 0x8880, RZ ;  /* 0x0000888060047816 */ /* 0x020fca00000000ff */
[----:B------:R-:W-:-:S07]  /*3f20*/  IMAD R19, R4, R89, RZ ;  /* 0x0000005904137224 */ /* 0x000fce00078e02ff */
.L_x_135:
[----:B------:R-:W-:Y:S05]  /*3f30*/  BSYNC B1 ;  /* 0x0000000000017941 */ /* 0x000fea0003800000 */
.L_x_134:
[----:B0-----:R-:W-:Y:S01]  /*3f40*/  @!P5 IMAD R5, R44, R88, R19 ;  /* 0x000000582c05d224 */ /* 0x001fe200078e0213 */
[----:B------:R-:W-:Y:S04]  /*3f50*/  BSSY B1, `(.L_x_136) ;  /* 0x0000006000017945 */ /* 0x000fe80003800000 */
[----:B------:R0:W-:Y:S01]  /*3f60*/  @!P5 STG.E.U8 desc[UR38][R6.64+0x28], R5 ;  /* 0x000028050600d986 */ /* 0x0001e2000c101126 */
[----:B------:R-:W-:Y:S05]  /*3f70*/  @P1 BRA `(.L_x_137) ;  /* 0x00000000000c1947 */ /* 0x000fea0003800000 */
[----:B------:R-:W5:Y:S02]  /*3f80*/  LDG.E.U8 R96, desc[UR38][R10.64+0x29] ;  /* 0x000029260a607981 */ /* 0x000f64000c1e1100 */
[----:B-----5:R-:W-:-:S05]  /*3f90*/  PRMT R4, R96, 0x8880, RZ ;  /* 0x0000888060047816 */ /* 0x020fca00000000ff */
[----:B------:R-:W-:-:S07]  /*3fa0*/  IMAD R19, R4, R89, RZ ;  /* 0x0000005904137224 */ /* 0x000fce00078e02ff */
.L_x_137:
[----:B------:R-:W-:Y:S05]  /*3fb0*/  BSYNC B1 ;  /* 0x0000000000017941 */ /* 0x000fea0003800000 */
.L_x_136:
        /* <DEDUP_REMOVED lines=11> */
.L_x_139:
[----:B------:R-:W-:Y:S05]  /*4070*/  BSYNC B1 ;  /* 0x0000000000017941 */ /* 0x000fea0003800000 */
.L_x_138:
[----:B0-----:R-:W-:Y:S01]  /*4080*/  @!P4 IMAD R5, R46, R88, R19 ;  /* 0x000000582e05c224 */ /* 0x001fe200078e0213 */
[----:B------:R-:W-:Y:S04]  /*4090*/  BSSY B1, `(.L_x_140) ;  /* 0x0000006000017945 */ /* 0x000fe80003800000 */
[----:B------:R0:W-:Y:S01]  /*40a0*/  @!P4 STG.E.U8 desc[UR38][R8.64+0x28], R5 ;  /* 0x000028050800c986 */ /* 0x0001e2000c101126 */
[----:B------:R-:W-:Y:S05]  /*40b0*/  @P3 BRA `(.L_x_141) ;  /* 0x00000000000c3947 */ /* 0x000fea0003800000 */
[----:B------:R-:W5:Y:S02]  /*40c0*/  LDG.E.U8 R96, desc[UR38][R12.64+0x29] ;  /* 0x000029260c607981 */ /* 0x000f64000c1e1100 */
[----:B-----5:R-:W-:-:S05]  /*40d0*/  PRMT R4, R96, 0x8880, RZ ;  /* 0x0000888060047816 */ /* 0x020fca00000000ff */
[----:B------:R-:W-:-:S07]  /*40e0*/  IMAD R19, R4, R89, RZ ;  /* 0x0000005904137224 */ /* 0x000fce00078e02ff */
.L_x_141:
[----:B------:R-:W-:Y:S05]  /*40f0*/  BSYNC B1 ;  /* 0x0000000000017941 */ /* 0x000fea0003800000 */
.L_x_140:
[----:B------:R-:W-:Y:S01]  /*4100*/  @!P3 IMAD R47, R47, R88, R19 ;  /* 0x000000582f2fb224 */ /* 0x000fe200078e0213 */
[----:B------:R-:W-:Y:S04]  /*4110*/  BSSY B1, `(.L_x_142) ;  /* 0x0000006000017945 */ /* 0x000fe80003800000 */
[----:B------:R0:W-:Y:S01]  /*4120*/  @!P3 STG.E.U8 desc[UR38][R8.64+0x29], R47 ;  /* 0x0000292f0800b986 */ /* 0x0001e2000c101126 */
[----:B------:R-:W-:Y:S05]  /*4130*/  @P5 BRA `(.L_x_143) ;  /* 0x00000000000c5947 */ /* 0x000fea0003800000 */
[----:B------:R-:W5:Y:S02]  /*4140*/  LDG.E.U8 R96, desc[UR38][R10.64+0x30] ;  /* 0x000030260a607981 */ /* 0x000f64000c1e1100 */
[----:B-----5:R-:W-:-:S05]  /*4150*/  PRMT R4, R96, 0x8880, RZ ;  /* 0x0000888060047816 */ /* 0x020fca00000000ff */
[----:B------:R-:W-:-:S07]  /*4160*/  IMAD R19, R4, R89, RZ ;  /* 0x0000005904137224 */ /* 0x000fce00078e02ff */
.L_x_143:
[----:B------:R-:W-:Y:S05]  /*4170*/  BSYNC B1 ;  /* 0x0000000000017941 */ /* 0x000fea0003800000 */
.L_x_142:
[----:B0-----:R-:W-:Y:S01]  /*4180*/  @!P5 IMAD R5, R48, R88, R19 ;  /* 0x000000583005d224 */ /* 0x001fe200078e0213 */
[----:B------:R-:W-:Y:S04]  /*4190*/  BSSY B1, `(.L_x_144) ;  /* 0x0000006000017945 */ /* 0x000fe80003800000 */
[----:B------:R0:W-:Y:S01]  /*41a0*/  @!P5 STG.E.U8 desc[UR38][R6.64+0x30], R5 ;  /* 0x000030050600d986 */ /* 0x0001e2000c101126 */
[----:B------:R-:W-:Y:S05]  /*41b0*/  @P1 BRA `(.L_x_145) ;  /* 0x00000000000c1947 */ /* 0x000fea0003800000 */
[----:B------:R-:W5:Y:S02]  /*41c0*/  LDG.E.U8 R96, desc[UR38][R10.64+0x31] ;  /* 0x000031260a607981 */ /* 0x000f64000c1e1100 */
[----:B-----5:R-:W-:-:S05]  /*41d0*/  PRMT R4, R96, 0x8880, RZ ;  /* 0x0000888060047816 */ /* 0x020fca00000000ff */
[----:B------:R-:W-:-:S07]  /*41e0*/  IMAD R19, R4, R89, RZ ;  /* 0x0000005904137224 */ /* 0x000fce00078e02ff */
.L_x_145:
[----:B------:R-:W-:Y:S05]  /*41f0*/  BSYNC B1 ;  /* 0x0000000000017941 */ /* 0x000fea0003800000 */
.L_x_144:
[----:B------:R-:W-:Y:S01]  /*4200*/  ISETP.LT.OR P4, PT, R3, 0x31, !P0 ;  /* 0x000000310300780c */ /* 0x000fe20004781670 */
[----:B------:R-:W-:Y:S01]  /*4210*/  @!P1 IMAD R49, R49, R88, R19 ;  /* 0x0000005831319224 */ /* 0x000fe200078e0213 */
[----:B------:R-:W-:Y:S01]  /*4220*/  BSSY B1, `(.L_x_146) ;  /* 0x000000a000017945 */ /* 0x000fe20003800000 */
[C---:B------:R-:W-:Y:S02]  /*4230*/  ISETP.LT.OR P3, PT, R3.reuse, 0x32, !P0 ;  /* 0x000000320300780c */ /* 0x040fe40004761670 */
[C---:B------:R-:W-:Y:S01]  /*4240*/  ISETP.LT.OR P5, PT, R3.reuse, 0x39, !P0 ;  /* 0x000000390300780c */ /* 0x040fe200047a1670 */
[----:B------:R0:W-:Y:S01]  /*4250*/  @!P1 STG.E.U8 desc[UR38][R6.64+0x31], R49 ;  /* 0x0000313106009986 */ /* 0x0001e2000c101126 */
[C---:B------:R-:W-:Y:S02]  /*4260*/  ISETP.LT.OR P1, PT, R3.reuse, 0x39, !P2 ;  /* 0x000000390300780c */ /* 0x040fe40005721670 */
[----:B------:R-:W-:-:S04]  /*4270*/  ISETP.LT.OR P2, PT, R3, 0x3a, !P2 ;  /* 0x0000003a0300780c */ /* 0x000fc80005741670 */
[----:B------:R-:W-:Y:S09]  /*4280*/  @P4 BRA `(.L_x_147) ;  /* 0x00000000000c4947 */ /* 0x000ff20003800000 */
[----:B------:R-:W5:Y:S02]  /*4290*/  LDG.E.U8 R96, desc[UR38][R12.64+0x30] ;  /* 0x000030260c607981 */ /* 0x000f64000c1e1100 */
[----:B-----5:R-:W-:-:S05]  /*42a0*/  PRMT R4, R96, 0x8880, RZ ;  /* 0x0000888060047816 */ /* 0x020fca00000000ff */
[----:B------:R-:W-:-:S07]  /*42b0*/  IMAD R19, R4, R89, RZ ;  /* 0x0000005904137224 */ /* 0x000fce00078e02ff */
.L_x_147:
[----:B------:R-:W-:Y:S05]  /*42c0*/  BSYNC B1 ;  /* 0x0000000000017941 */ /* 0x000fea0003800000 */
.L_x_146:
[----:B0-----:R-:W-:Y:S01]  /*42d0*/  @!P4 IMAD R5, R50, R88, R19 ;  /* 0x000000583205c224 */ /* 0x001fe200078e0213 */
[----:B------:R-:W-:Y:S04]  /*42e0*/  BSSY B1, `(.L_x_148) ;  /* 0x0000006000017945 */ /* 0x000fe80003800000 */
[----:B------:R0:W-:Y:S01]  /*42f0*/  @!P4 STG.E.U8 desc[UR38][R8.64+0x30], R5 ;  /* 0x000030050800c986 */ /* 0x0001e2000c101126 */
[----:B------:R-:W-:Y:S05]  /*4300*/  @P3 BRA `(.L_x_149) ;  /* 0x00000000000c3947 */ /* 0x000fea0003800000 */
[----:B------:R-:W5:Y:S02]  /*4310*/  LDG.E.U8 R96, desc[UR38][R12.64+0x31] ;  /* 0x000031260c607981 */ /* 0x000f64000c1e1100 */
[----:B-----5:R-:W-:-:S05]  /*4320*/  PRMT R4, R96, 0x8880, RZ ;  /* 0x0000888060047816 */ /* 0x020fca00000000ff */
[----:B------:R-:W-:-:S07]  /*4330*/  IMAD R19, R4, R89, RZ ;  /* 0x0000005904137224 */ /* 0x000fce00078e02ff */
.L_x_149:
[----:B------:R-:W-:Y:S05]  /*4340*/  BSYNC B1 ;  /* 0x0000000000017941 */ /* 0x000fea0003800000 */
.L_x_148:
[----:B------:R-:W-:Y:S01]  /*4350*/  @!P3 IMAD R51, R51, R88, R19 ;  /* 0x000000583333b224 */ /* 0x000fe200078e0213 */
[----:B------:R-:W-:Y:S04]  /*4360*/  BSSY B1, `(.L_x_150) ;  /* 0x0000006000017945 */ /* 0x000fe80003800000 */
[----:B------:R0:W-:Y:S01]  /*4370*/  @!P3 STG.E.U8 desc[UR38][R8.64+0x31], R51 ;  /* 0x000031330800b986 */ /* 0x0001e2000c101126 */
[----:B------:R-:W-:Y:S05]  /*4380*/  @P1 BRA `(.L_x_151) ;  /* 0x00000000000c1947 */ /* 0x000fea0003800000 */
[----:B------:R-:W5:Y:S02]  /*4390*/  LDG.E.U8 R96, desc[UR38][R10.64+0x38] ;  /* 0x000038260a607981 */ /* 0x000f64000c1e1100 */
[----:B-----5:R-:W-:-:S05]  /*43a0*/  PRMT R4, R96, 0x8880, RZ ;  /* 0x0000888060047816 */ /* 0x020fca00000000ff */
[----:B------:R-:W-:-:S07]  /*43b0*/  IMAD R19, R4, R89, RZ ;  /* 0x0000005904137224 */ /* 0x000fce00078e02ff */
.L_x_151:
[----:B------:R-:W-:Y:S05]  /*43c0*/  BSYNC B1 ;  /* 0x0000000000017941 */ /* 0x000fea0003800000 */
.L_x_150:
[----:B0-----:R-:W-:Y:S01]  /*43d0*/  @!P1 IMAD R5, R52, R88, R19 ;  /* 0x0000005834059224 */ /* 0x001fe200078e0213 */
[----:B------:R-:W-:Y:S04]  /*43e0*/  BSSY B1, `(.L_x_152) ;  /* 0x0000006000017945 */ /* 0x000fe80003800000 */
[----:B------:R0:W-:Y:S01]  /*43f0*/  @!P1 STG.E.U8 desc[UR38][R6.64+0x38], R5 ;  /* 0x0000380506009986 */ /* 0x0001e2000c101126 */
[----:B------:R-:W-:Y:S05]  /*4400*/  @P2 BRA `(.L_x_153) ;  /* 0x00000000000c2947 */ /* 0x000fea0003800000 */
[----:B------:R-:W5:Y:S02]  /*4410*/  LDG.E.U8 R96, desc[UR38][R10.64+0x39] ;  /* 0x000039260a607981 */ /* 0x000f64000c1e1100 */
[----:B-----5:R-:W-:-:S05]  /*4420*/  PRMT R4, R96, 0x8880, RZ ;  /* 0x0000888060047816 */ /* 0x020fca00000000ff */
[----:B------:R-:W-:-:S07]  /*4430*/  IMAD R19, R4, R89, RZ ;  /* 0x0000005904137224 */ /* 0x000fce00078e02ff */
.L_x_153:
[----:B------:R-:W-:Y:S05]  /*4440*/  BSYNC B1 ;  /* 0x0000000000017941 */ /* 0x000fea0003800000 */
.L_x_152:
[----:B------:R-:W-:Y:S01]  /*4450*/  @!P2 IMAD R53, R53, R88, R19 ;  /* 0x000000583535a224 */ /* 0x000fe200078e0213 */
[----:B------:R-:W-:Y:S04]  /*4460*/  BSSY B1, `(.L_x_154) ;  /* 0x0000006000017945 */ /* 0x000fe80003800000 */
[----:B------:R0:W-:Y:S01]  /*4470*/  @!P2 STG.E.U8 desc[UR38][R6.64+0x39], R53 ;  /* 0x000039350600a986 */ /* 0x0001e2000c101126 */
[----:B------:R-:W-:Y:S05]  /*4480*/  @P5 BRA `(.L_x_155) ;  /* 0x00000000000c5947 */ /* 0x000fea0003800000 */
[----:B------:R-:W5:Y:S02]  /*4490*/  LDG.E.U8 R96, desc[UR38][R12.64+0x38] ;  /* 0x000038260c607981 */ /* 0x000f64000c1e1100 */
[----:B-----5:R-:W-:-:S05]  /*44a0*/  PRMT R4, R96, 0x8880, RZ ;  /* 0x0000888060047816 */ /* 0x020fca00000000ff */
[----:B------:R-:W-:-:S07]  /*44b0*/  IMAD R19, R4, R89, RZ ;  /* 0x0000005904137224 */ /* 0x000fce00078e02ff */
.L_x_155:
[----:B------:R-:W-:Y:S05]  /*44c0*/  BSYNC B1 ;  /* 0x0000000000017941 */ /* 0x000fea0003800000 */
.L_x_154:
[----:B0-----:R-:W-:Y:S01]  /*44d0*/  @!P5 IMAD R5, R54, R88, R19 ;  /* 0x000000583605d224 */ /* 0x001fe200078e0213 */
[----:B------:R-:W-:Y:S01]  /*44e0*/  ISETP.LT.OR P0, PT, R3, 0x3a, !P0 ;  /* 0x0000003a0300780c */ /* 0x000fe20004701670 */
[----:B------:R-:W-:Y:S03]  /*44f0*/  BSSY B1, `(.L_x_156) ;  /* 0x0000006000017945 */ /* 0x000fe60003800000 */
[----:B------:R0:W-:Y:S09]  /*4500*/  @!P5 STG.E.U8 desc[UR38][R8.64+0x38], R5 ;  /* 0x000038050800d986 */ /* 0x0001f2000c101126 */
[----:B------:R-:W-:Y:S05]  /*4510*/  @P0 BRA `(.L_x_157) ;  /* 0x00000000000c0947 */ /* 0x000fea0003800000 */
[----:B------:R-:W5:Y:S02]  /*4520*/  LDG.E.U8 R96, desc[UR38][R12.64+0x39] ;  /* 0x000039260c607981 */ /* 0x000f64000c1e1100 */
[----:B-----5:R-:W-:-:S05]  /*4530*/  PRMT R4, R96, 0x8880, RZ ;  /* 0x0000888060047816 */ /* 0x020fca00000000ff */
[----:B------:R-:W-:-:S07]  /*4540*/  IMAD R19, R4, R89, RZ ;  /* 0x0000005904137224 */ /* 0x000fce00078e02ff */
.L_x_157:
[----:B------:R-:W-:Y:S05]  /*4550*/  BSYNC B1 ;  /* 0x0000000000017941 */ /* 0x000fea0003800000 */
.L_x_156:
[----:B------:R-:W-:Y:S01]  /*4560*/  IMAD R19, R55, R88, R19 ;  /* 0x0000005837137224 */ /* 0x000fe200078e0213 */
[----:B------:R-:W-:Y:S06]  /*4570*/  @P0 BRA `(.L_x_158) ;  /* 0x0000000c00180947 */ /* 0x000fec0003800000 */
[----:B------:R0:W-:Y:S01]  /*4580*/  STG.E.U8 desc[UR38][R8.64+0x39], R19 ;  /* 0x0000391308007986 */ /* 0x0001e2000c101126 */
[----:B------:R-:W-:Y:S05]  /*4590*/  BRA `(.L_x_158) ;  /* 0x0000000c00107947 */ /* 0x000fea0003800000 */
.L_x_29:
[C---:B------:R-:W-:Y:S02]  /*45a0*/  ISETP.GE.AND P2, PT, R97.reuse, 0x1, PT ;  /* 0x000000016100780c */ /* 0x040fe40003f46270 */
[----:B------:R-:W-:Y:S02]  /*45b0*/  ISETP.GE.AND P1, PT, R97, 0x9, PT ;  /* 0x000000096100780c */ /* 0x000fe40003f26270 */
[C---:B------:R-:W-:Y:S02]  /*45c0*/  ISETP.LT.OR P4, PT, R3.reuse, 0x1, !P2 ;  /* 0x000000010300780c */ /* 0x040fe40005781670 */
[C---:B------:R-:W-:Y:S02]  /*45d0*/  ISETP.LT.OR P5, PT, R3.reuse, 0x2, !P2 ;  /* 0x000000020300780c */ /* 0x040fe400057a1670 */
[C---:B------:R-:W-:Y:S02]  /*45e0*/  ISETP.LT.OR P0, PT, R3.reuse, 0x1, !P1 ;  /* 0x000000010300780c */ /* 0x040fe40004f01670 */
[----:B------:R-:W-:-:S07]  /*45f0*/  ISETP.LT.OR P3, PT, R3, 0x2, !P1 ;  /* 0x000000020300780c */ /* 0x000fce0004f61670 */
[-C--:B------:R-:W-:Y:S02]  /*4600*/  @!P4 IMAD R11, R56, R88.reuse, RZ ;  /* 0x00000058380bc224 */ /* 0x080fe400078e02ff */
[-C--:B------:R-:W-:Y:S02]  /*4610*/  @!P5 IMAD R57, R57, R88.reuse, RZ ;  /* 0x000000583939d224 */ /* 0x080fe400078e02ff */
[-C--:B------:R-:W-:Y:S01]  /*4620*/  @!P0 IMAD R13, R58, R88.reuse, RZ ;  /* 0x000000583a0d8224 */ /* 0x080fe200078e02ff */
[----:B------:R0:W-:Y:S01]  /*4630*/  @!P4 STG.E.U8 desc[UR38][R14.64], R11 ;  /* 0x0000000b0e00c986 */ /* 0x0001e2000c101126 */
[----:B------:R-:W-:Y:S01]  /*4640*/  ISETP.LT.OR P4, PT, R3, 0x9, !P2 ;  /* 0x000000090300780c */ /* 0x000fe20005781670 */
[----:B------:R-:W-:Y:S02]  /*4650*/  @!P3 IMAD R59, R59, R88, RZ ;  /* 0x000000583b3bb224 */ /* 0x000fe400078e02ff */
[----:B------:R-:W-:Y:S01]  /*4660*/  @!P5 STG.E.U8 desc[UR38][R14.64+0x1], R57 ;  /* 0x000001390e00d986 */ /* 0x000fe2000c101126 */
[----:B------:R-:W-:-:S03]  /*4670*/  ISETP.LT.OR P5, PT, R3, 0xa, !P2 ;  /* 0x0000000a0300780c */ /* 0x000fc600057a1670 */
[----:B------:R1:W-:Y:S01]  /*4680*/  @!P0 STG.E.U8 desc[UR38][R4.64], R13 ;  /* 0x0000000d04008986 */ /* 0x0003e2000c101126 */
[----:B------:R-:W-:-:S03]  /*4690*/  ISETP.LT.OR P0, PT, R3, 0x9, !P1 ;  /* 0x000000090300780c */ /* 0x000fc60004f01670 */
[----:B------:R-:W-:Y:S01]  /*46a0*/  @!P3 STG.E.U8 desc[UR38][R4.64+0x1], R59 ;  /* 0x0000013b0400b986 */ /* 0x000fe2000c101126 */
[----:B------:R-:W-:Y:S01]  /*46b0*/  ISETP.LT.OR P3, PT, R3, 0xa, !P1 ;  /* 0x0000000a0300780c */ /* 0x000fe20004f61670 */
[----:B------:R-:W-:-:S04]  /*46c0*/  @!P4 IMAD R19, R60, R88, RZ ;  /* 0x000000583c13c224 */ /* 0x000fc800078e02ff */
[-C--:B------:R-:W-:Y:S01]  /*46d0*/  @!P5 IMAD R61, R61, R88.reuse, RZ ;  /* 0x000000583d3dd224 */ /* 0x080fe200078e02ff */
[----:B------:R2:W-:Y:S01]  /*46e0*/  @!P4 STG.E.U8 desc[UR38][R14.64+0x8], R19 ;  /* 0x000008130e00c986 */ /* 0x0005e2000c101126 */
[C---:B------:R-:W-:Y:S02]  /*46f0*/  ISETP.LT.OR P4, PT, R3.reuse, 0x11, !P2 ;  /* 0x000000110300780c */ /* 0x040fe40005781670 */
[-C--:B0-----:R-:W-:Y:S01]  /*4700*/  @!P0 IMAD R11, R62, R88.reuse, RZ ;  /* 0x000000583e0b8224 */ /* 0x081fe200078e02ff */
[----:B------:R-:W-:Y:S01]  /*4710*/  @!P5 STG.E.U8 desc[UR38][R14.64+0x9], R61 ;  /* 0x0000093d0e00d986 */ /* 0x000fe2000c101126 */
[----:B------:R-:W-:Y:S02]  /*4720*/  ISETP.LT.OR P5, PT, R3, 0x12, !P2 ;  /* 0x000000120300780c */ /* 0x000fe400057a1670 */
[----:B------:R-:W-:Y:S01]  /*4730*/  @!P3 IMAD R63, R63, R88, RZ ;  /* 0x000000583f3fb224 */ /* 0x000fe200078e02ff */
[----:B------:R0:W-:Y:S01]  /*4740*/  @!P0 STG.E.U8 desc[UR38][R4.64+0x8], R11 ;  /* 0x0000080b04008986 */ /* 0x0001e2000c101126 */
[----:B------:R-:W-:-:S03]  /*4750*/  ISETP.LT.OR P0, PT, R3, 0x11, !P1 ;  /* 0x000000110300780c */ /* 0x000fc60004f01670 */
[----:B------:R-:W-:Y:S01]  /*4760*/  @!P3 STG.E.U8 desc[UR38][R4.64+0x9], R63 ;  /* 0x0000093f0400b986 */ /* 0x000fe2000c101126 */
[----:B------:R-:W-:Y:S01]  /*4770*/  ISETP.LT.OR P3, PT, R3, 0x12, !P1 ;  /* 0x000000120300780c */ /* 0x000fe20004f61670 */
[----:B-1----:R-:W-:-:S04]  /*4780*/  @!P4 IMAD R13, R64, R88, RZ ;  /* 0x00000058400dc224 */ /* 0x002fc800078e02ff */
[-C--:B------:R-:W-:Y:S01]  /*4790*/  @!P5 IMAD R65, R65, R88.reuse, RZ ;  /* 0x000000584141d224 */ /* 0x080fe200078e02ff */
[----:B------:R1:W-:Y:S01]  /*47a0*/  @!P4 STG.E.U8 desc[UR38][R14.64+0x10], R13 ;  /* 0x0000100d0e00c986 */ /* 0x0003e2000c101126 */
[C---:B------:R-:W-:Y:S02]  /*47b0*/  ISETP.LT.OR P4, PT, R3.reuse, 0x19, !P2 ;  /* 0x000000190300780c */ /* 0x040fe40005781670 */
[-C--:B--2---:R-:W-:Y:S01]  /*47c0*/  @!P0 IMAD R19, R66, R88.reuse, RZ ;  /* 0x0000005842138224 */ /* 0x084fe200078e02ff */
[----:B------:R-:W-:Y:S01]  /*47d0*/  @!P5 STG.E.U8 desc[UR38][R14.64+0x11], R65 ;  /* 0x000011410e00d986 */ /* 0x000fe2000c101126 */
[----:B------:R-:W-:Y:S02]  /*47e0*/  ISETP.LT.OR P5, PT, R3, 0x1a, !P2 ;  /* 0x0000001a0300780c */ /* 0x000fe400057a1670 */
[----:B------:R-:W-:Y:S01]  /*47f0*/  @!P3 IMAD R67, R67, R88, RZ ;  /* 0x000000584343b224 */ /* 0x000fe200078e02ff */
[----:B------:R2:W-:Y:S01]  /*4800*/  @!P0 STG.E.U8 desc[UR38][R4.64+0x10], R19 ;  /* 0x0000101304008986 */ /* 0x0005e2000c101126 */
[----:B------:R-:W-:-:S03]  /*4810*/  ISETP.LT.OR P0, PT, R3, 0x19, !P1 ;  /* 0x000000190300780c */ /* 0x000fc60004f01670 */
[----:B------:R-:W-:Y:S01]  /*4820*/  @!P3 STG.E.U8 desc[UR38][R4.64+0x11], R67 ;  /* 0x000011430400b986 */ /* 0x000fe2000c101126 */
[----:B------:R-:W-:Y:S01]  /*4830*/  ISETP.LT.OR P3, PT, R3, 0x1a, !P1 ;  /* 0x0000001a0300780c */ /* 0x000fe20004f61670 */
[----:B0-----:R-:W-:-:S04]  /*4840*/  @!P4 IMAD R11, R68, R88, RZ ;  /* 0x00000058440bc224 */ /* 0x001fc800078e02ff */
[-C--:B------:R-:W-:Y:S01]  /*4850*/  @!P5 IMAD R69, R69, R88.reuse, RZ ;  /* 0x000000584545d224 */ /* 0x080fe200078e02ff */
[----:B------:R0:W-:Y:S01]  /*4860*/  @!P4 STG.E.U8 desc[UR38][R14.64+0x18], R11 ;  /* 0x0000180b0e00c986 */ /* 0x0001e2000c101126 */
[C---:B------:R-:W-:Y:S02]  /*4870*/  ISETP.LT.OR P4, PT, R3.reuse, 0x21, !P2 ;  /* 0x000000210300780c */ /* 0x040fe40005781670 */
[-C--:B-1----:R-:W-:Y:S01]  /*4880*/  @!P0 IMAD R13, R70, R88.reuse, RZ ;  /* 0x00000058460d8224 */ /* 0x082fe200078e02ff */
[----:B------:R-:W-:Y:S01]  /*4890*/  @!P5 STG.E.U8 desc[UR38][R14.64+0x19], R69 ;  /* 0x000019450e00d986 */ /* 0x000fe2000c101126 */
[----:B------:R-:W-:Y:S02]  /*48a0*/  ISETP.LT.OR P5, PT, R3, 0x22, !P2 ;  /* 0x000000220300780c */ /* 0x000fe400057a1670 */
[----:B------:R-:W-:Y:S01]  /*48b0*/  @!P3 IMAD R71, R71, R88, RZ ;  /* 0x000000584747b224 */ /* 0x000fe200078e02ff */
[----:B------:R1:W-:Y:S01]  /*48c0*/  @!P0 STG.E.U8 desc[UR38][R4.64+0x18], R13 ;  /* 0x0000180d04008986 */ /* 0x0003e2000c101126 */
[----:B------:R-:W-:-:S03]  /*48d0*/  ISETP.LT.OR P0, PT, R3, 0x21, !P1 ;  /* 0x000000210300780c */ /* 0x000fc60004f01670 */
[----:B------:R-:W-:Y:S01]  /*48e0*/  @!P3 STG.E.U8 desc[UR38][R4.64+0x19], R71 ;  /* 0x000019470400b986 */ /* 0x000fe2000c101126 */
[----:B------:R-:W-:Y:S01]  /*48f0*/  ISETP.LT.OR P3, PT, R3, 0x22, !P1 ;  /* 0x000000220300780c */ /* 0x000fe20004f61670 */
[----:B--2---:R-:W-:-:S04]  /*4900*/  @!P4 IMAD R19, R72, R88, RZ ;  /* 0x000000584813c224 */ /* 0x004fc800078e02ff */
        /* <DEDUP_REMOVED lines=32> */
[----:B------:R-:W-:-:S02]  /*4b10*/  ISETP.GE.AND P0, PT, R97, 0x81, PT ;  /* 0x000000816100780c */ /* 0x000fc40003f06270 */
[C---:B------:R-:W-:Y:S01]  /*4b20*/  ISETP.LT.OR P5, PT, R3.reuse, 0x39, !P1 ;  /* 0x000000390300780c */ /* 0x040fe20004fa1670 */
[----:B------:R-:W-:Y:S01]  /*4b30*/  @!P3 STG.E.U8 desc[UR38][R4.64+0x31], R83 ;  /* 0x000031530400b986 */ /* 0x000fe2000c101126 */
[C---:B------:R-:W-:Y:S01]  /*4b40*/  ISETP.LT.OR P1, PT, R3.reuse, 0x3a, !P1 ;  /* 0x0000003a0300780c */ /* 0x040fe20004f21670 */
[----:B--2---:R-:W-:Y:S01]  /*4b50*/  @!P4 IMAD R19, R84, R88, RZ ;  /* 0x000000585413c224 */ /* 0x004fe200078e02ff */
[----:B------:R-:W-:-:S03]  /*4b60*/  ISETP.LT.OR P3, PT, R3, 0x1, !P0 ;  /* 0x000000010300780c */ /* 0x000fc60004761670 */
[----:B------:R-:W-:Y:S01]  /*4b70*/  @!P2 IMAD R85, R85, R88, RZ ;  /* 0x000000585555a224 */ /* 0x000fe200078e02ff */
[----:B------:R-:W-:Y:S01]  /*4b80*/  @!P4 STG.E.U8 desc[UR38][R14.64+0x38], R19 ;  /* 0x000038130e00c986 */ /* 0x000fe2000c101126 */
[----:B------:R-:W-:-:S03]  /*4b90*/  ISETP.LT.OR P4, PT, R3, 0x2, !P0 ;  /* 0x000000020300780c */ /* 0x000fc60004781670 */
[----:B------:R-:W-:Y:S01]  /*4ba0*/  @!P2 STG.E.U8 desc[UR38][R14.64+0x39], R85 ;  /* 0x000039550e00a986 */ /* 0x000fe2000c101126 */
[-C--:B0-----:R-:W-:Y:S01]  /*4bb0*/  @!P5 IMAD R11, R86, R88.reuse, RZ ;  /* 0x00000058560bd224 */ /* 0x081fe200078e02ff */
[----:B------:R-:W-:Y:S01]  /*4bc0*/  ISETP.GE.AND P2, PT, R97, 0x89, PT ;  /* 0x000000896100780c */ /* 0x000fe20003f46270 */
[-C--:B------:R-:W-:Y:S02]  /*4bd0*/  @!P1 IMAD R87, R87, R88.reuse, RZ ;  /* 0x0000005857579224 */ /* 0x080fe400078e02ff */
[----:B-1----:R-:W-:Y:S01]  /*4be0*/  @!P3 IMAD R13, R24, R88, RZ ;  /* 0x00000058180db224 */ /* 0x002fe200078e02ff */
[----:B------:R0:W-:Y:S01]  /*4bf0*/  @!P5 STG.E.U8 desc[UR38][R4.64+0x38], R11 ;  /* 0x0000380b0400d986 */ /* 0x0001e2000c101126 */
[----:B------:R-:W-:-:S03]  /*4c00*/  ISETP.LT.OR P5, PT, R3, 0x1, !P2 ;  /* 0x000000010300780c */ /* 0x000fc600057a1670 */
[----:B------:R-:W-:Y:S01]  /*4c10*/  @!P4 IMAD R25, R25, R88, RZ ;  /* 0x000000581919c224 */ /* 0x000fe200078e02ff */
[----:B------:R1:W-:Y:S01]  /*4c20*/  @!P1 STG.E.U8 desc[UR38][R4.64+0x39], R87 ;  /* 0x0000395704009986 */ /* 0x0003e2000c101126 */
[----:B------:R-:W-:-:S03]  /*4c30*/  ISETP.LT.OR P1, PT, R3, 0x2, !P2 ;  /* 0x000000020300780c */ /* 0x000fc60005721670 */
[----:B------:R-:W-:Y:S01]  /*4c40*/  @!P3 STG.E.U8 desc[UR38][R6.64], R13 ;  /* 0x0000000d0600b986 */ /* 0x000fe2000c101126 */
[----:B------:R-:W-:-:S03]  /*4c50*/  ISETP.LT.OR P3, PT, R3, 0x9, !P0 ;  /* 0x000000090300780c */ /* 0x000fc60004761670 */
[----:B------:R-:W-:Y:S01]  /*4c60*/  @!P4 STG.E.U8 desc[UR38][R6.64+0x1], R25 ;  /* 0x000001190600c986 */ /* 0x000fe2000c101126 */
[----:B------:R-:W-:Y:S01]  /*4c70*/  ISETP.LT.OR P4, PT, R3, 0xa, !P0 ;  /* 0x0000000a0300780c */ /* 0x000fe20004781670 */
[----:B0-----:R-:W-:-:S04]  /*4c80*/  @!P5 IMAD R11, R26, R88, RZ ;  /* 0x000000581a0bd224 */ /* 0x001fc800078e02ff */
[-C--:B------:R-:W-:Y:S01]  /*4c90*/  @!P1 IMAD R27, R27, R88.reuse, RZ ;  /* 0x000000581b1b9224 */ /* 0x080fe200078e02ff */
[----:B------:R0:W-:Y:S01]  /*4ca0*/  @!P5 STG.E.U8 desc[UR38][R8.64], R11 ;  /* 0x0000000b0800d986 */ /* 0x0001e2000c101126 */
[C---:B------:R-:W-:Y:S02]  /*4cb0*/  ISETP.LT.OR P5, PT, R3.reuse, 0x9, !P2 ;  /* 0x000000090300780c */ /* 0x040fe400057a1670 */
[-C--:B------:R-:W-:Y:S01]  /*4cc0*/  @!P3 IMAD R15, R28, R88.reuse, RZ ;  /* 0x000000581c0fb224 */ /* 0x080fe200078e02ff */
[----:B------:R-:W-:Y:S01]  /*4cd0*/  @!P1 STG.E.U8 desc[UR38][R8.64+0x1], R27 ;  /* 0x0000011b08009986 */ /* 0x000fe2000c101126 */
[----:B------:R-:W-:Y:S02]  /*4ce0*/  ISETP.LT.OR P1, PT, R3, 0xa, !P2 ;  /* 0x0000000a0300780c */ /* 0x000fe40005721670 */
[----:B------:R-:W-:Y:S01]  /*4cf0*/  @!P4 IMAD R29, R29, R88, RZ ;  /* 0x000000581d1dc224 */ /* 0x000fe200078e02ff */
[----:B------:R-:W-:Y:S01]  /*4d00*/  @!P3 STG.E.U8 desc[UR38][R6.64+0x8], R15 ;  /* 0x0000080f0600b986 */ /* 0x000fe2000c101126 */
[----:B------:R-:W-:-:S03]  /*4d10*/  ISETP.LT.OR P3, PT, R3, 0x11, !P0 ;  /* 0x000000110300780c */ /* 0x000fc60004761670 */
[----:B------:R-:W-:Y:S01]  /*4d20*/  @!P4 STG.E.U8 desc[UR38][R6.64+0x9], R29 ;  /* 0x0000091d0600c986 */ /* 0x000fe2000c101126 */
[----:B------:R-:W-:Y:S01]  /*4d30*/  ISETP.LT.OR P4, PT, R3, 0x12, !P0 ;  /* 0x000000120300780c */ /* 0x000fe20004781670 */
[----:B-1----:R-:W-:-:S04]  /*4d40*/  @!P5 IMAD R5, R30, R88, RZ ;  /* 0x000000581e05d224 */ /* 0x002fc800078e02ff */
[-C--:B------:R-:W-:Y:S01]  /*4d50*/  @!P1 IMAD R31, R31, R88.reuse, RZ ;  /* 0x000000581f1f9224 */ /* 0x080fe200078e02ff */
[----:B------:R1:W-:Y:S01]  /*4d60*/  @!P5 STG.E.U8 desc[UR38][R8.64+0x8], R5 ;  /* 0x000008050800d986 */ /* 0x0003e2000c101126 */
[C---:B------:R-:W-:Y:S02]  /*4d70*/  ISETP.LT.OR P5, PT, R3.reuse, 0x11, !P2 ;  /* 0x000000110300780c */ /* 0x040fe400057a1670 */
[-C--:B0-----:R-:W-:Y:S01]  /*4d80*/  @!P3 IMAD R11, R32, R88.reuse, RZ ;  /* 0x00000058200bb224 */ /* 0x081fe200078e02ff */
        /* <DEDUP_REMOVED lines=11> */
[-C--:B------:R-:W-:Y:S01]  /*4e40*/  @!P3 IMAD R13, R36, R88.reuse, RZ ;  /* 0x00000058240db224 */ /* 0x080fe200078e02ff */
        /* <DEDUP_REMOVED lines=32> */
[----:B------:R-:W-:-:S04]  /*5050*/  @!P1 IMAD R11, R46, R88, RZ ;  /* 0x000000582e0b9224 */ /* 0x000fc800078e02ff */
[-C--:B------:R-:W-:Y:S01]  /*5060*/  @!P3 IMAD R47, R47, R88.reuse, RZ ;  /* 0x000000582f2fb224 */ /* 0x080fe200078e02ff */
[----:B------:R1:W-:Y:S01]  /*5070*/  @!P1 STG.E.U8 desc[UR38][R8.64+0x28], R11 ;  /* 0x0000280b08009986 */ /* 0x0003e2000c101126 */
[----:B------:R-:W-:Y:S02]  /*5080*/  ISETP.LT.OR P1, PT, R3, 0x31, !P2 ;  /* 0x000000310300780c */ /* 0x000fe40005721670 */
[----:B------:R-:W-:Y:S01]  /*5090*/  @!P4 IMAD R49, R49, R88, RZ ;  /* 0x000000583131c224 */ /* 0x000fe200078e02ff */
[----:B------:R2:W-:Y:S01]  /*50a0*/  @!P3 STG.E.U8 desc[UR38][R8.64+0x29], R47 ;  /* 0x0000292f0800b986 */ /* 0x0005e2000c101126 */
[C---:B------:R-:W-:Y:S02]  /*50b0*/  ISETP.LT.OR P3, PT, R3.reuse, 0x39, !P0 ;  /* 0x000000390300780c */ /* 0x040fe40004761670 */
[C---:B------:R-:W-:Y:S01]  /*50c0*/  ISETP.LT.OR P0, PT, R3.reuse, 0x3a, !P0 ;  /* 0x0000003a0300780c */ /* 0x040fe20004701670 */
[----:B------:R2:W-:Y:S01]  /*50d0*/  @!P4 STG.E.U8 desc[UR38][R6.64+0x31], R49 ;  /* 0x000031310600c986 */ /* 0x0005e2000c101126 */
[----:B------:R-:W-:-:S03]  /*50e0*/  ISETP.LT.OR P4, PT, R3, 0x32, !P2 ;  /* 0x000000320300780c */ /* 0x000fc60005781670 */
[----:B------:R2:W-:Y:S01]  /*50f0*/  @!P5 STG.E.U8 desc[UR38][R6.64+0x30], R13 ;  /* 0x0000300d0600d986 */ /* 0x0005e2000c101126 */
[C---:B------:R-:W-:Y:S02]  /*5100*/  ISETP.LT.OR P5, PT, R3.reuse, 0x39, !P2 ;  /* 0x000000390300780c */ /* 0x040fe400057a1670 */
[----:B------:R-:W-:Y:S01]  /*5110*/  ISETP.LT.OR P2, PT, R3, 0x3a, !P2 ;  /* 0x0000003a0300780c */ /* 0x000fe20005741670 */
[-C--:B------:R-:W-:Y:S02]  /*5120*/  @!P1 IMAD R3, R50, R88.reuse, RZ ;  /* 0x0000005832039224 */ /* 0x080fe400078e02ff */
[-C--:B0-----:R-:W-:Y:S02]  /*5130*/  @!P3 IMAD R5, R52, R88.reuse, RZ ;  /* 0x000000583405b224 */ /* 0x081fe400078e02ff */
[-C--:B------:R-:W-:Y:S01]  /*5140*/  @!P0 IMAD R53, R53, R88.reuse, RZ ;  /* 0x0000005835358224 */ /* 0x080fe200078e02ff */
[----:B------:R2:W-:Y:S01]  /*5150*/  @!P1 STG.E.U8 desc[UR38][R8.64+0x30], R3 ;  /* 0x0000300308009986 */ /* 0x0005e2000c101126 */
[----:B------:R-:W-:-:S04]  /*5160*/  @!P4 IMAD R51, R51, R88, RZ ;  /* 0x000000583333c224 */ /* 0x000fc800078e02ff */
[-C--:B-1----:R-:W-:Y:S01]  /*5170*/  @!P5 IMAD R11, R54, R88.reuse, RZ ;  /* 0x00000058360bd224 */ /* 0x082fe200078e02ff */
[----:B------:R2:W-:Y:S01]  /*5180*/  @!P4 STG.E.U8 desc[UR38][R8.64+0x31], R51 ;  /* 0x000031330800c986 */ /* 0x0005e2000c101126 */
[----:B------:R-:W-:-:S03]  /*5190*/  @!P2 IMAD R55, R55, R88, RZ ;  /* 0x000000583737a224 */ /* 0x000fc600078e02ff */
[----:B------:R2:W-:Y:S04]  /*51a0*/  @!P3 STG.E.U8 desc[UR38][R6.64+0x38], R5 ;  /* 0x000038050600b986 */ /* 0x0005e8000c101126 */
[----:B------:R2:W-:Y:S04]  /*51b0*/  @!P0 STG.E.U8 desc[UR38][R6.64+0x39], R53 ;  /* 0x0000393506008986 */ /* 0x0005e8000c101126 */
[----:B------:R2:W-:Y:S04]  /*51c0*/  @!P5 STG.E.U8 desc[UR38][R8.64+0x38], R11 ;  /* 0x0000380b0800d986 */ /* 0x0005e8000c101126 */
[----:B------:R2:W-:Y:S02]  /*51d0*/  @!P2 STG.E.U8 desc[UR38][R8.64+0x39], R55 ;  /* 0x000039370800a986 */ /* 0x0005e4000c101126 */
.L_x_158:
[----:B------:R-:W-:Y:S05]  /*51e0*/  BSYNC B0 ;  /* 0x0000000000007941 */ /* 0x000fea0003800000 */
.L_x_28:
[----:B------:R-:W-:Y:S01]  /*51f0*/  IADD3 R16, P0, R16, UR36, RZ ;  /* 0x0000002410107c10 */ /* 0x000fe2000ff1e0ff */
[----:B------:R-:W-:Y:S01]  /*5200*/  ULDC.64 UR4, c[0x0][0x650] ;  /* 0x0001940000047ab9 */ /* 0x000fe20000000a00 */
[----:B--2---:R-:W-:Y:S01]  /*5210*/  PRMT R3, RZ, 0x7610, R3 ;  /* 0x00007610ff037816 */ /* 0x004fe20000000003 */
[----:B------:R-:W-:Y:S01]  /*5220*/  IMAD.MOV.U32 R98, RZ, RZ, -0x1 ;  /* 0xffffffffff627424 */ /* 0x000fe200078e00ff */
[----:B------:R-:W-:Y:S01]  /*5230*/  IADD3.X R17, R17, UR42, RZ, P0, !PT ;  /* 0x0000002a11117c10 */ /* 0x000fe200087fe4ff */
[----:B0-----:R-:W-:Y:S01]  /*5240*/  IMAD.MOV.U32 R19, RZ, RZ, -0x1 ;  /* 0xffffffffff137424 */ /* 0x001fe200078e00ff */
[----:B------:R-:W-:-:S04]  /*5250*/  ISETP.GE.U32.AND P0, PT, R16, UR4, PT ;  /* 0x0000000410007c0c */ /* 0x000fc8000bf06070 */
[----:B------:R-:W-:-:S13]  /*5260*/  ISETP.GE.U32.AND.EX P0, PT, R17, UR5, PT, P0 ;  /* 0x0000000511007c0c */ /* 0x000fda000bf06100 */
[----:B------:R-:W-:Y:S05]  /*5270*/  @P0 BRA `(.L_x_159) ;  /* 0x0000000400500947 */ /* 0x000fea0003800000 */
[----:B------:R-:W0:Y:S01]  /*5280*/  LDC.64 R10, c[0x0][0x628] ;  /* 0x00018a00ff0a7b82 */ /* 0x000e220000000a00 */
[----:B------:R-:W2:Y:S01]  /*5290*/  S2R R12, SR_CTAID.X ;  /* 0x00000000000c7919 */ /* 0x000ea20000002500 */
[----:B----4-:R-:W-:Y:S02]  /*52a0*/  IMAD.MOV.U32 R8, RZ, RZ, R16 ;  /* 0x000000ffff087224 */ /* 0x010fe400078e0010 */
[----:B------:R-:W-:Y:S01]  /*52b0*/  IMAD.MOV.U32 R9, RZ, RZ, R17 ;  /* 0x000000ffff097224 */ /* 0x000fe200078e0011 */
[----:B------:R-:W4:Y:S03]  /*52c0*/  S2R R20, SR_CTAID.Y ;  /* 0x0000000000147919 */ /* 0x000f260000002600 */
[----:B------:R-:W1:Y:S08]  /*52d0*/  LDC R0, c[0x0][0x630] ;  /* 0x00018c00ff007b82 */ /* 0x000e700000000800 */
[----:B------:R-:W1:Y:S01]  /*52e0*/  LDC.64 R14, c[0x0][0x620] ;  /* 0x00018800ff0e7b82 */ /* 0x000e620000000a00 */
[----:B0-----:R-:W-:-:S04]  /*52f0*/  ISETP.NE.U32.AND P0, PT, R10, RZ, PT ;  /* 0x000000ff0a00720c */ /* 0x001fc80003f05070 */
[----:B------:R-:W-:-:S13]  /*5300*/  ISETP.NE.AND.EX P0, PT, R11, RZ, PT, P0 ;  /* 0x000000ff0b00720c */ /* 0x000fda0003f05300 */
[----:B-12-4-:R-:W-:Y:S05]  /*5310*/  @!P0 BRA `(.L_x_160) ;  /* 0x0000000000288947 */ /* 0x016fea0003800000 */
[----:B------:R-:W0:Y:S02]  /*5320*/  LDC R3, c[0x0][0x634] ;  /* 0x00018d00ff037b82 */ /* 0x000e240000000800 */
[----:B0-----:R-:W-:-:S05]  /*5330*/  IADD3 R3, P0, R16, R3, RZ ;  /* 0x0000000310037210 */ /* 0x001fca0007f1e0ff */
[----:B------:R-:W-:-:S04]  /*5340*/  IMAD.X R13, RZ, RZ, R17, P0 ;  /* 0x000000ffff0d7224 */ /* 0x000fc800000e0611 */
[----:B------:R-:W-:-:S04]  /*5350*/  IMAD.WIDE.U32 R4, R13, R10, RZ ;  /* 0x0000000a0d047225 */ /* 0x000fc800078e00ff */
[----:B---3--:R-:W-:-:S04]  /*5360*/  IMAD.WIDE.U32 R6, P0, R3, R11, R4 ;  /* 0x0000000b03067225 */ /* 0x008fc80007800004 */
[----:B------:R-:W-:-:S04]  /*5370*/  IMAD.WIDE.U32 R4, R3, R10, RZ ;  /* 0x0000000a03047225 */ /* 0x000fc800078e00ff */
[----:B------:R-:W-:Y:S01]  /*5380*/  IMAD.X R9, RZ, RZ, RZ, P0 ;  /* 0x000000ffff097224 */ /* 0x000fe200000e06ff */
[----:B------:R-:W-:Y:S01]  /*5390*/  IADD3 RZ, P0, R5, R6, RZ ;  /* 0x0000000605ff7210 */ /* 0x000fe20007f1e0ff */
[----:B------:R-:W-:-:S04]  /*53a0*/  IMAD.MOV.U32 R8, RZ, RZ, R7 ;  /* 0x000000ffff087224 */ /* 0x000fc800078e0007 */
[----:B------:R-:W-:-:S08]  /*53b0*/  IMAD.WIDE.U32.X R8, R13, R11, R8, P0 ;  /* 0x0000000b0d087225 */ /* 0x000fd000000e0408 */
.L_x_160:
[-CC-:B------:R-:W-:Y:S01]  /*53c0*/  SHF.R.U64 R19, R8, R0.reuse, R9.reuse ;  /* 0x0000000008137219 */ /* 0x180fe20000001209 */
[----:B------:R-:W0:Y:S01]  /*53d0*/  LDC.64 R26, c[0x0][0x640] ;  /* 0x00019000ff1a7b82 */ /* 0x000e220000000a00 */
[----:B------:R-:W-:Y:S01]  /*53e0*/  SHF.R.U32.HI R0, RZ, R0, R9 ;  /* 0x00000000ff007219 */ /* 0x000fe20000011609 */
[----:B------:R-:W-:Y:S01]  /*53f0*/  ULDC UR4, c[0x0][0x150] ;  /* 0x0000540000047ab9 */ /* 0x000fe20000000800 */
[----:B------:R-:W-:Y:S02]  /*5400*/  IADD3 R3, P0, RZ, -R19, RZ ;  /* 0x80000013ff037210 */ /* 0x000fe40007f1e0ff */
[----:B---3--:R-:W-:-:S03]  /*5410*/  I2FP.F32.U32 R7, R12 ;  /* 0x0000000c00077245 */ /* 0x008fc60000201000 */
[----:B------:R-:W1:Y:S01]  /*5420*/  LDC R6, c[0x0][0x618] ;  /* 0x00018600ff067b82 */ /* 0x000e620000000800 */
[----:B------:R-:W-:Y:S02]  /*5430*/  IMAD.X R5, RZ, RZ, ~R0, P0 ;  /* 0x000000ffff057224 */ /* 0x000fe400000e0e00 */
[----:B------:R-:W-:Y:S01]  /*5440*/  FMUL R7, R7, UR4 ;  /* 0x0000000407077c20 */ /* 0x000fe20008400000 */
[----:B------:R-:W-:Y:S01]  /*5450*/  ULDC UR4, c[0x0][0x154] ;  /* 0x0000550000047ab9 */ /* 0x000fe20000000800 */
[-C--:B------:R-:W-:Y:S02]  /*5460*/  IMAD R0, R5, R14.reuse, RZ ;  /* 0x0000000e05007224 */ /* 0x080fe400078e02ff */
[C---:B------:R-:W-:Y:S01]  /*5470*/  IMAD.WIDE.U32 R4, R3.reuse, R14, R16 ;  /* 0x0000000e03047225 */ /* 0x040fe200078e0010 */
[----:B------:R-:W2:Y:S01]  /*5480*/  LDC R8, c[0x0][0x608] ;  /* 0x00018200ff087b82 */ /* 0x000ea20000000800 */
[----:B------:R-:W3:Y:S02]  /*5490*/  F2I.U32.TRUNC.NTZ R7, R7 ;  /* 0x0000000700077305 */ /* 0x000ee4000020f000 */
[----:B------:R-:W-:Y:S01]  /*54a0*/  IMAD R3, R3, R15, R0 ;  /* 0x0000000f03037224 */ /* 0x000fe200078e0200 */
[----:B------:R-:W-:-:S03]  /*54b0*/  I2FP.F32.U32 R0, R20 ;  /* 0x0000001400007245 */ /* 0x000fc60000201000 */
[----:B------:R-:W-:Y:S01]  /*54c0*/  IMAD.IADD R3, R5, 0x1, R3 ;  /* 0x0000000105037824 */ /* 0x000fe200078e0203 */
[----:B------:R-:W4:Y:S01]  /*54d0*/  LDC R11, c[0x0][0x658] ;  /* 0x00019600ff0b7b82 */ /* 0x000f220000000800 */
[----:B0-----:R-:W-:-:S04]  /*54e0*/  ISETP.NE.U32.AND P0, PT, R26, RZ, PT ;  /* 0x000000ff1a00720c */ /* 0x001fc80003f05070 */
[----:B------:R-:W-:-:S03]  /*54f0*/  ISETP.NE.AND.EX P0, PT, R27, RZ, PT, P0 ;  /* 0x000000ff1b00720c */ /* 0x000fc60003f05300 */
[----:B------:R-:W0:Y:S01]  /*5500*/  LDC R9, c[0x0][0x144] ;  /* 0x00005100ff097b82 */ /* 0x000e220000000800 */
[-C--:B-1----:R-:W-:Y:S01]  /*5510*/  SHF.R.U64 R10, R4, R6.reuse, R3 ;  /* 0x00000006040a7219 */ /* 0x082fe20000001203 */
[----:B---3--:R-:W-:Y:S01]  /*5520*/  IMAD.MOV R7, RZ, RZ, -R7 ;  /* 0x000000ffff077224 */ /* 0x008fe200078e0a07 */
[----:B------:R-:W-:Y:S01]  /*5530*/  SHF.R.U32.HI R3, RZ, R6, R3 ;  /* 0x00000006ff037219 */ /* 0x000fe20000011603 */
[----:B------:R-:W-:-:S04]  /*5540*/  FMUL R6, R0, UR4 ;  /* 0x0000000400067c20 */ /* 0x000fc80008400000 */
[----:B------:R-:W1:Y:S01]  /*5550*/  LDC R21, c[0x0][0x148] ;  /* 0x00005200ff157b82 */ /* 0x000e620000000800 */
[----:B------:R3:W0:Y:S01]  /*5560*/  F2I.U32.TRUNC.NTZ R14, R6 ;  /* 0x00000006000e7305 */ /* 0x000622000020f000 */
[-CC-:B--2---:R-:W-:Y:S02]  /*5570*/  SHF.R.U64 R13, R10, R8.reuse, R3.reuse ;  /* 0x000000080a0d7219 */ /* 0x184fe40000001203 */
[----:B------:R-:W-:-:S04]  /*5580*/  SHF.R.U32.HI R0, RZ, R8, R3 ;  /* 0x00000008ff007219 */ /* 0x000fc80000011603 */
[----:B------:R-:W2:Y:S01]  /*5590*/  LDC R24, c[0x0][0x600] ;  /* 0x00018000ff187b82 */ /* 0x000ea20000000800 */
[-CC-:B----4-:R-:W-:Y:S02]  /*55a0*/  SHF.R.U64 R15, R13, R11.reuse, R0.reuse ;  /* 0x0000000b0d0f7219 */ /* 0x190fe40000001200 */
[----:B------:R-:W-:-:S03]  /*55b0*/  SHF.R.U32.HI R5, RZ, R11, R0 ;  /* 0x0000000bff057219 */ /* 0x000fc60000011600 */
[----:B------:R-:W-:Y:S02]  /*55c0*/  IMAD.MOV.U32 R4, RZ, RZ, R15 ;  /* 0x000000ffff047224 */ /* 0x000fe400078e000f */
[----:B------:R-:W4:Y:S01]  /*55d0*/  LDC R28, c[0x0][0x648] ;  /* 0x00019200ff1c7b82 */ /* 0x000f220000000800 */
[----:B0-----:R-:W-:-:S07]  /*55e0*/  IMAD R25, R9, R7, R12 ;  /* 0x0000000709197224 */ /* 0x001fce00078e020c */
[----:B------:R-:W0:Y:S08]  /*55f0*/  LDC R29, c[0x0][0x638] ;  /* 0x00018e00ff1d7b82 */ /* 0x000e300000000800 */
[----:B------:R-:W0:Y:S01]  /*5600*/  LDC R30, c[0x0][0x610] ;  /* 0x00018400ff1e7b82 */ /* 0x000e220000000800 */
[----:B-123--:R-:W-:Y:S05]  /*5610*/  @!P0 BRA `(.L_x_161) ;  /* 0x0000000000288947 */ /* 0x00efea0003800000 */
        /* <DEDUP_REMOVED lines=10> */
.L_x_161:
[----:B------:R-:W-:Y:S01]  /*56c0*/  ISETP.NE.AND P0, PT, R2, 0x1, PT ;  /* 0x000000010200780c */ /* 0x000fe20003f05270 */
[----:B------:R-:W-:Y:S01]  /*56d0*/  IMAD.MOV R14, RZ, RZ, -R14 ;  /* 0x000000ffff0e7224 */ /* 0x000fe200078e0a0e */
[----:B----4-:R-:W-:Y:S01]  /*56e0*/  SHF.R.U64 R3, R4, R28, R5 ;  /* 0x0000001c04037219 */ /* 0x010fe20000001205 */
[----:B------:R-:W-:Y:S01]  /*56f0*/  VIADD R5, R24, 0xffffffff ;  /* 0xffffffff18057836 */ /* 0x000fe20000000000 */
[----:B------:R-:W-:-:S03]  /*5700*/  LOP3.LUT R0, R13, R94, RZ, 0xc0, !PT ;  /* 0x0000005e0d007212 */ /* 0x000fc600078ec0ff */
[----:B------:R-:W-:Y:S01]  /*5710*/  IMAD.MOV R4, RZ, RZ, -R3 ;  /* 0x000000ffff047224 */ /* 0x000fe200078e0a03 */
[----:B------:R-:W-:Y:S01]  /*5720*/  LOP3.LUT R10, R10, R5, RZ, 0xc0, !PT ;  /* 0x000000050a0a7212 */ /* 0x000fe200078ec0ff */
[----:B------:R-:W-:Y:S02]  /*5730*/  IMAD R0, R91, R3, R0 ;  /* 0x000000035b007224 */ /* 0x000fe400078e0200 */
[----:B0-----:R-:W-:Y:S02]  /*5740*/  IMAD R3, R4, R29, R15 ;  /* 0x0000001d04037224 */ /* 0x001fe400078e020f */
[----:B------:R-:W-:Y:S02]  /*5750*/  @P0 IMAD R25, R21, R14, R20 ;  /* 0x0000000e15190224 */ /* 0x000fe400078e0214 */
[----:B------:R-:W-:Y:S02]  /*5760*/  IMAD R5, R3, R24, R10 ;  /* 0x0000001803057224 */ /* 0x000fe400078e020a */
[----:B------:R-:W-:-:S02]  /*5770*/  IMAD R0, R0, R30, R25 ;  /* 0x0000001e00007224 */ /* 0x000fc400078e0219 */
[----:B------:R-:W-:-:S03]  /*5780*/  IMAD.MOV.U32 R4, RZ, RZ, 0x1 ;  /* 0x00000001ff047424 */ /* 0x000fc600078e00ff */
[----:B------:R-:W-:Y:S02]  /*5790*/  SEL R98, R5, R0, !P0 ;  /* 0x0000000005627207 */ /* 0x000fe40004000000 */
[----:B------:R-:W-:Y:S02]  /*57a0*/  PRMT R3, R4, 0x7610, R3 ;  /* 0x0000761004037816 */ /* 0x000fe40000000003 */
[----:B------:R-:W-:-:S07]  /*57b0*/  SEL R0, R0, R5, !P0 ;  /* 0x0000000500007207 */ /* 0x000fce0004000000 */
.L_x_159:
[----:B------:R-:W-:Y:S01]  /*57c0*/  LOP3.LUT P0, RZ, R3, 0xff, RZ, 0xc0, !PT ;  /* 0x000000ff03ff7812 */ /* 0x000fe2000780c0ff */
[----:B------:R-:W-:-:S12]  /*57d0*/  IMAD.MOV.U32 R97, RZ, RZ, R0 ;  /* 0x000000ffff617224 */ /* 0x000fd800078e0000 */
[----:B------:R-:W-:Y:S05]  /*57e0*/  @P0 BRA `(.L_x_162) ;  /* 0xffffffb800600947 */ /* 0x000fea000383ffff */
[----:B------:R-:W-:Y:S05]  /*57f0*/  EXIT ;  /* 0x000000000000794d */ /* 0x000fea0003800000 */
.L_x_3:
        /* <DEDUP_REMOVED lines=26> */
.L_x_164:
[--C-:B------:R-:W-:Y:S01]  /*59a0*/  SHF.R.U64 R14, R12, R20, R13.reuse ;  /* 0x000000140c0e7219 */ /* 0x100fe2000000120d */
[----:B------:R-:W0:Y:S01]  /*59b0*/  LDC R24, c[0x0][0x618] ;  /* 0x00018600ff187b82 */ /* 0x000e220000000800 */
[----:B------:R-:W-:Y:S01]  /*59c0*/  I2FP.F32.U32 R8, R6 ;  /* 0x0000000600087245 */ /* 0x000fe20000201000 */
[----:B------:R-:W-:Y:S01]  /*59d0*/  ULDC UR4, c[0x0][0x150] ;  /* 0x0000540000047ab9 */ /* 0x000fe20000000800 */
[----:B------:R-:W-:Y:S02]  /*59e0*/  SHF.R.U32.HI R7, RZ, R20, R13 ;  /* 0x00000014ff077219 */ /* 0x000fe4000001160d */
[----:B------:R-:W-:Y:S01]  /*59f0*/  IADD3 R11, P0, RZ, -R14, RZ ;  /* 0x8000000eff0b7210 */ /* 0x000fe20007f1e0ff */
[----:B------:R-:W-:Y:S01]  /*5a00*/  FMUL R13, R8, UR4 ;  /* 0x00000004080d7c20 */ /* 0x000fe20008400000 */
[----:B------:R-:W-:Y:S01]  /*5a10*/  ULDC UR4, c[0x0][0x154] ;  /* 0x0000550000047ab9 */ /* 0x000fe20000000800 */
[----:B------:R-:W1:Y:S02]  /*5a20*/  LDC.64 R26, c[0x0][0x640] ;  /* 0x00019000ff1a7b82 */ /* 0x000e640000000a00 */
[----:B------:R-:W-:-:S02]  /*5a30*/  IMAD.X R7, RZ, RZ, ~R7, P0 ;  /* 0x000000ffff077224 */ /* 0x000fc400000e0e07 */
[----:B------:R-:W2:Y:S01]  /*5a40*/  F2I.U32.TRUNC.NTZ R13, R13 ;  /* 0x0000000d000d7305 */ /* 0x000ea2000020f000 */
[----:B------:R-:W-:-:S03]  /*5a50*/  IMAD.WIDE.U32 R8, R11, R22, R16 ;  /* 0x000000160b087225 */ /* 0x000fc600078e0010 */
[----:B------:R-:W3:Y:S01]  /*5a60*/  LDC R15, c[0x0][0x144] ;  /* 0x00005100ff0f7b82 */ /* 0x000ee20000000800 */
[----:B------:R-:W-:-:S04]  /*5a70*/  IMAD R10, R7, R22, RZ ;  /* 0x00000016070a7224 */ /* 0x000fc800078e02ff */
[----:B------:R-:W-:Y:S02]  /*5a80*/  IMAD R7, R11, R23, R10 ;  /* 0x000000170b077224 */ /* 0x000fe400078e020a */
[----:B------:R-:W-:Y:S01]  /*5a90*/  IMAD.MOV.U32 R10, RZ, RZ, -0x1 ;  /* 0xffffffffff0a7424 */ /* 0x000fe200078e00ff */
[----:B------:R-:W4:Y:S01]  /*5aa0*/  LDC R20, c[0x0][0x608] ;  /* 0x00018200ff147b82 */ /* 0x000f220000000800 */
[----:B------:R-:W-:Y:S01]  /*5ab0*/  IMAD.IADD R7, R9, 0x1, R7 ;  /* 0x0000000109077824 */ /* 0x000fe200078e0207 */
[----:B------:R-:W-:-:S04]  /*5ac0*/  I2FP.F32.U32 R9, R3 ;  /* 0x0000000300097245 */ /* 0x000fc80000201000 */
[-C--:B0-----:R-:W-:Y:S01]  /*5ad0*/  SHF.R.U64 R12, R8, R24.reuse, R7 ;  /* 0x00000018080c7219 */ /* 0x081fe20000001207 */
[----:B--2---:R-:W-:Y:S01]  /*5ae0*/  IMAD.MOV R8, RZ, RZ, -R13 ;  /* 0x000000ffff087224 */ /* 0x004fe200078e0a0d */
[----:B------:R-:W0:Y:S01]  /*5af0*/  LDC R11, c[0x0][0x658] ;  /* 0x00019600ff0b7b82 */ /* 0x000e220000000800 */
[----:B-1----:R-:W-:Y:S01]  /*5b00*/  ISETP.NE.U32.AND P0, PT, R26, RZ, PT ;  /* 0x000000ff1a00720c */ /* 0x002fe20003f05070 */
[----:B------:R-:W-:Y:S01]  /*5b10*/  FMUL R9, R9, UR4 ;  /* 0x0000000409097c20 */ /* 0x000fe20008400000 */
[----:B------:R-:W-:Y:S02]  /*5b20*/  SHF.R.U32.HI R7, RZ, R24, R7 ;  /* 0x00000018ff077219 */ /* 0x000fe40000011607 */
[----:B------:R-:W-:-:S03]  /*5b30*/  ISETP.NE.AND.EX P0, PT, R27, RZ, PT, P0 ;  /* 0x000000ff1b00720c */ /* 0x000fc60003f05300 */
[----:B------:R-:W1:Y:S01]  /*5b40*/  LDC R22, c[0x0][0x148] ;  /* 0x00005200ff167b82 */ /* 0x000e620000000800 */
[----:B---3--:R-:W-:Y:S02]  /*5b50*/  IMAD R23, R15, R8, R6 ;  /* 0x000000080f177224 */ /* 0x008fe400078e0206 */
[----:B------:R-:W-:-:S05]  /*5b60*/  IMAD.MOV.U32 R8, RZ, RZ, 0x1 ;  /* 0x00000001ff087424 */ /* 0x000fca00078e00ff */
[----:B------:R-:W2:Y:S01]  /*5b70*/  LDC R21, c[0x0][0x600] ;  /* 0x00018000ff157b82 */ /* 0x000ea20000000800 */
[-CC-:B----4-:R-:W-:Y:S02]  /*5b80*/  SHF.R.U64 R15, R12, R20.reuse, R7.reuse ;  /* 0x000000140c0f7219 */ /* 0x190fe40000001207 */
[----:B------:R-:W-:Y:S02]  /*5b90*/  SHF.R.U32.HI R6, RZ, R20, R7 ;  /* 0x00000014ff067219 */ /* 0x000fe40000011607 */
[----:B------:R3:W4:Y:S03]  /*5ba0*/  F2I.U32.TRUNC.NTZ R20, R9 ;  /* 0x0000000900147305 */ /* 0x000726000020f000 */
[----:B------:R-:W1:Y:S01]  /*5bb0*/  LDC R25, c[0x0][0x648] ;  /* 0x00019200ff197b82 */ /* 0x000e620000000800 */
[-C--:B0-----:R-:W-:Y:S02]  /*5bc0*/  SHF.R.U64 R19, R15, R11.reuse, R6 ;  /* 0x0000000b0f137219 */ /* 0x081fe40000001206 */
[----:B------:R-:W-:-:S02]  /*5bd0*/  SHF.L.U32 R10, R10, R11, RZ ;  /* 0x0000000b0a0a7219 */ /* 0x000fc400000006ff */
[-C--:B------:R-:W-:Y:S01]  /*5be0*/  SHF.R.U32.HI R7, RZ, R11.reuse, R6 ;  /* 0x0000000bff077219 */ /* 0x080fe20000011606 */
[----:B------:R-:W-:Y:S01]  /*5bf0*/  IMAD.MOV.U32 R6, RZ, RZ, R19 ;  /* 0x000000ffff067224 */ /* 0x000fe200078e0013 */
[----:B------:R-:W-:Y:S01]  /*5c00*/  SHF.L.U32 R24, R8, R11, RZ ;  /* 0x0000000b08187219 */ /* 0x000fe200000006ff */
[----:B------:R-:W0:Y:S01]  /*5c10*/  LDC R28, c[0x0][0x638] ;  /* 0x00018e00ff1c7b82 */ /* 0x000e220000000800 */
[----:B------:R-:W-:-:S07]  /*5c20*/  LOP3.LUT R30, RZ, R10, RZ, 0x33, !PT ;  /* 0x0000000aff1e7212 */ /* 0x000fce00078e33ff */
[----:B------:R-:W0:Y:S01]  /*5c30*/  LDC R29, c[0x0][0x610] ;  /* 0x00018400ff1d7b82 */ /* 0x000e220000000800 */
[----:B---34-:R-:W-:Y:S05]  /*5c40*/  @!P0 BRA `(.L_x_165) ;  /* 0x0000000000288947 */ /* 0x018fea0003800000 */
[----:B------:R-:W3:Y:S02]  /*5c50*/  LDC R6, c[0x0][0x64c] ;  /* 0x00019300ff067b82 */ /* 0x000ee40000000800 */
[----:B---3--:R-:W-:-:S05]  /*5c60*/  IADD3 R11, P0, R19, R6, RZ ;  /* 0x00000006130b7210 */ /* 0x008fca0007f1e0ff */
        /* <DEDUP_REMOVED lines=8> */
.L_x_165:
[----:B------:R-:W-:Y:S01]  /*5cf0*/  ISETP.NE.AND P0, PT, R2, 0x1, PT ;  /* 0x000000010200780c */ /* 0x000fe20003f05270 */
[----:B--2---:R-:W-:Y:S01]  /*5d00*/  VIADD R9, R21, 0xffffffff ;  /* 0xffffffff15097836 */ /* 0x004fe20000000000 */
[----:B-1----:R-:W-:Y:S01]  /*5d10*/  SHF.R.U64 R7, R6, R25, R7 ;  /* 0x0000001906077219 */ /* 0x002fe20000001207 */
[----:B------:R-:W-:Y:S01]  /*5d20*/  IMAD.MOV R20, RZ, RZ, -R20 ;  /* 0x000000ffff147224 */ /* 0x000fe200078e0a14 */
[----:B------:R-:W-:Y:S02]  /*5d30*/  LOP3.LUT R6, R15, R30, RZ, 0xc0, !PT ;  /* 0x0000001e0f067212 */ /* 0x000fe400078ec0ff */
[----:B------:R-:W-:Y:S01]  /*5d40*/  LOP3.LUT R12, R12, R9, RZ, 0xc0, !PT ;  /* 0x000000090c0c7212 */ /* 0x000fe200078ec0ff */
[----:B------:R-:W-:Y:S02]  /*5d50*/  IMAD.MOV R8, RZ, RZ, -R7 ;  /* 0x000000ffff087224 */ /* 0x000fe400078e0a07 */
[----:B------:R-:W-:Y:S02]  /*5d60*/  IMAD R6, R24, R7, R6 ;  /* 0x0000000718067224 */ /* 0x000fe400078e0206 */
[----:B------:R-:W-:-:S02]  /*5d70*/  IMAD.MOV.U32 R9, RZ, RZ, 0x1 ;  /* 0x00000001ff097424 */ /* 0x000fc400078e00ff */
[----:B------:R-:W-:Y:S02]  /*5d80*/  @P0 IMAD R23, R22, R20, R3 ;  /* 0x0000001416170224 */ /* 0x000fe400078e0203 */
[----:B0-----:R-:W-:Y:S02]  /*5d90*/  IMAD R3, R8, R28, R19 ;  /* 0x0000001c08037224 */ /* 0x001fe400078e0213 */
[----:B------:R-:W-:Y:S02]  /*5da0*/  IMAD R13, R6, R29, R23 ;  /* 0x0000001d060d7224 */ /* 0x000fe400078e0217 */
[----:B------:R-:W-:Y:S02]  /*5db0*/  IMAD R6, R3, R21, R12 ;  /* 0x0000001503067224 */ /* 0x000fe400078e020c */
[----:B------:R-:W-:-:S03]  /*5dc0*/  IMAD.MOV.U32 R8, RZ, RZ, R14 ;  /* 0x000000ffff087224 */ /* 0x000fc600078e000e */
[----:B------:R-:W-:Y:S02]  /*5dd0*/  SEL R20, R6, R13, !P0 ;  /* 0x0000000d06147207 */ /* 0x000fe40004000000 */
[----:B------:R-:W-:-:S07]  /*5de0*/  SEL R13, R13, R6, !P0 ;  /* 0x000000060d0d7207 */ /* 0x000fce0004000000 */
.L_x_163:
[----:B------:R-:W-:-:S08]  /*5df0*/  NOP ;  /* 0x0000000000007918 */ /* 0x000fd00000000000 */
[----:B------:R-:W0:-:S00]  /*5e00*/  USETMAXREG.DEALLOC.CTAPOOL 0x28 ;  /* 0x00000028000079c8 */ /* 0x000e0000080e0500 */
[----:B0-----:R-:W-:-:S13]  /*5e10*/  ISETP.NE.AND P0, PT, R0, RZ, PT ;  /* 0x000000ff0000720c */ /* 0x001fda0003f05270 */
[----:B------:R-:W-:Y:S05]  /*5e20*/  @P0 EXIT ;  /* 0x000000000000094d */ /* 0x000fea0003800000 */
[----:B------:R-:W-:Y:S01]  /*5e30*/  LOP3.LUT P0, RZ, R9, 0xff, RZ, 0xc0, !PT ;  /* 0x000000ff09ff7812 */ /* 0x000fe2000780c0ff */
[----:B------:R-:W-:Y:S02]  /*5e40*/  IMAD.MOV.U32 R0, RZ, RZ, 0x1 ;  /* 0x00000001ff007424 */ /* 0x000fe400078e00ff */
[----:B------:R-:W-:-:S10]  /*5e50*/  IMAD.MOV.U32 R3, RZ, RZ, RZ ;  /* 0x000000ffff037224 */ /* 0x000fd400078e00ff */
[----:B------:R-:W-:Y:S05]  /*5e60*/  @!P0 BRA `(.L_x_166) ;  /* 0x0000000c001c8947 */ /* 0x000fea0003800000 */
[----:B------:R-:W0:Y:S01]  /*5e70*/  LDC R0, c[0x0][0x28c] ;  /* 0x0000a300ff007b82 */ /* 0x000e220000000800 */
[----:B------:R-:W-:Y:S01]  /*5e80*/  LOP3.LUT P0, RZ, R4, 0x1f, RZ, 0xc0, !PT ;  /* 0x0000001f04ff7812 */ /* 0x000fe2000780c0ff */
[----:B------:R-:W-:Y:S01]  /*5e90*/  ULDC UR5, c[0x0][0x658] ;  /* 0x0001960000057ab9 */ /* 0x000fe20000000800 */
[----:B------:R-:W-:Y:S01]  /*5ea0*/  UMOV UR6, 0xffffffff ;  /* 0xffffffff00067882 */ /* 0x000fe20000000000 */
[----:B------:R-:W-:Y:S01]  /*5eb0*/  BSSY B0, `(.L_x_166) ;  /* 0x00000c2000007945 */ /* 0x000fe20003800000 */
[----:B------:R-:W-:Y:S01]  /*5ec0*/  USHF.L.U32 UR6, UR6, UR5, URZ ;  /* 0x0000000506067299 */ /* 0x000fe2000800063f */
[C---:B------:R-:W-:Y:S01]  /*5ed0*/  ISETP.NE.AND P2, PT, R5.reuse, RZ, PT ;  /* 0x000000ff0500720c */ /* 0x040fe20003f45270 */
[----:B------:R-:W-:Y:S01]  /*5ee0*/  IMAD.MOV.U32 R11, RZ, RZ, 0x1 ;  /* 0x00000001ff0b7424 */ /* 0x000fe200078e00ff */
[----:B------:R-:W-:Y:S01]  /*5ef0*/  ISETP.NE.OR P0, PT, R5, RZ, !P0 ;  /* 0x000000ff0500720c */ /* 0x000fe20004705670 */
[----:B------:R-:W-:Y:S01]  /*5f00*/  ULDC UR4, c[0x0][0x600] ;  /* 0x0001800000047ab9 */ /* 0x000fe20000000800 */
[----:B------:R-:W-:Y:S01]  /*5f10*/  LOP3.LUT R19, R18, 0x2, RZ, 0xfc, !PT ;  /* 0x0000000212137812 */ /* 0x000fe200078efcff */
[----:B------:R-:W-:Y:S01]  /*5f20*/  UMOV UR7, 0x1 ;  /* 0x0000000100077882 */ /* 0x000fe20000000000 */
[----:B------:R-:W-:-:S02]  /*5f30*/  UIADD3 UR15, UR4, -0x1, URZ ;  /* 0xffffffff040f7890 */ /* 0x000fc4000fffe03f */
[----:B------:R-:W-:Y:S02]  /*5f40*/  USHF.L.U32 UR17, UR7, UR5, URZ ;  /* 0x0000000507117299 */ /* 0x000fe4000800063f */
[----:B------:R-:W-:Y:S01]  /*5f50*/  ULOP3.LUT UR16, URZ, UR6, URZ, 0x33, !UPT ;  /* 0x000000063f107292 */ /* 0x000fe2000f8e333f */
[----:B------:R-:W-:Y:S01]  /*5f60*/  ULDC.64 UR20, c[0x0][0x198] ;  /* 0x0000660000147ab9 */ /* 0x000fe20000000a00 */
[----:B0-----:R-:W-:-:S05]  /*5f70*/  VIADD R0, R0, 0x3f ;  /* 0x0000003f00007836 */ /* 0x001fca0000000000 */
[----:B------:R-:W-:-:S04]  /*5f80*/  SHF.R.S32.HI R3, RZ, 0x1f, R0 ;  /* 0x0000001fff037819 */ /* 0x000fc80000011400 */
[----:B------:R-:W-:Y:S01]  /*5f90*/  LEA.HI R3, R3, R0, RZ, 0x6 ;  /* 0x0000000003037211 */ /* 0x000fe200078f30ff */
[----:B------:R-:W-:-:S03]  /*5fa0*/  IMAD.MOV.U32 R0, RZ, RZ, 0x1 ;  /* 0x00000001ff007424 */ /* 0x000fc600078e00ff */
[----:B------:R-:W-:Y:S01]  /*5fb0*/  SHF.R.S32.HI R12, RZ, 0x6, R3 ;  /* 0x00000006ff0c7819 */ /* 0x000fe20000011403 */
[----:B------:R-:W-:-:S04]  /*5fc0*/  IMAD.MOV.U32 R3, RZ, RZ, RZ ;  /* 0x000000ffff037224 */ /* 0x000fc800078e00ff */
[----:B------:R-:W-:-:S07]  /*5fd0*/  VIADD R10, R12, 0x1 ;  /* 0x000000010c0a7836 */ /* 0x000fce0000000000 */
.L_x_178:
[----:B------:R-:W-:-:S03]  /*5fe0*/  UMOV UR4, 0xffffffff ;  /* 0xffffffff00047882 */ /* 0x000fc60000000000 */
[----:B------:R-:W-:Y:S05]  /*5ff0*/  BRA.DIV UR4, `(.L_x_167) ;  /* 0x0000000e04a07947 */ /* 0x000fea000b800000 */
[----:B------:R-:W-:-:S13]  /*6000*/  ELECT P6, URZ, PT ;  /* 0x00000000003f782f */ /* 0x000fda00038c0000 */
.L_x_189:
[----:B------:R-:W0:Y:S01]  /*6010*/  LDC R4, c[0x0][0x28c] ;  /* 0x0000a300ff047b82 */ /* 0x000e220000000800 */
[----:B------:R-:W-:Y:S01]  /*6020*/  BSSY B1, `(.L_x_168) ;  /* 0x0000037000017945 */ /* 0x000fe20003800000 */
[----:B0-----:R-:W-:-:S13]  /*6030*/  ISETP.LT.OR P6, PT, R4, 0x1, !P6 ;  /* 0x000000010400780c */ /* 0x001fda00077c1670 */
[----:B------:R-:W-:Y:S05]  /*6040*/  @P6 BRA `(.L_x_169) ;  /* 0x0000000000d06947 */ /* 0x000fea0003800000 */
[----:B------:R-:W-:Y:S02]  /*6050*/  IMAD.SHL.U32 R20, R20, 0x40, RZ ;  /* 0x0000004014147824 */ /* 0x000fe400078e00ff */
[----:B------:R-:W-:Y:S02]  /*6060*/  IMAD.SHL.U32 R13, R13, 0x100, RZ ;  /* 0x000001000d0d7824 */ /* 0x000fe400078e00ff */
[----:B------:R-:W-:Y:S02]  /*6070*/  IMAD.MOV.U32 R21, RZ, RZ, RZ ;  /* 0x000000ffff157224 */ /* 0x000fe400078e00ff */
[----:B------:R-:W-:Y:S02]  /*6080*/  IMAD.MOV.U32 R4, RZ, RZ, R10 ;  /* 0x000000ffff047224 */ /* 0x000fe400078e000a */
[----:B------:R-:W-:Y:S02]  /*6090*/  IMAD.MOV.U32 R5, RZ, RZ, R0 ;  /* 0x000000ffff057224 */ /* 0x000fe400078e0000 */
[----:B------:R-:W-:-:S07]  /*60a0*/  IMAD.MOV.U32 R6, RZ, RZ, R3 ;  /* 0x000000ffff067224 */ /* 0x000fce00078e0003 */
.L_x_173:
[----:B------:R-:W0:Y:S01]  /*60b0*/  S2R R14, SR_CgaCtaId ;  /* 0x00000000000e7919 */ /* 0x000e220000008800 */
[----:B------:R-:W-:Y:S01]  /*60c0*/  MOV R7, 0x400 ;  /* 0x0000040000077802 */ /* 0x000fe20000000f00 */
[----:B------:R-:W1:Y:S03]  /*60d0*/  @!P2 LDC R9, c[0x0][0x500] ;  /* 0x00014000ff09ab82 */ /* 0x000e660000000800 */
[----:B0-----:R-:W-:Y:S02]  /*60e0*/  LEA R15, R14, R7, 0x18 ;  /* 0x000000070e0f7211 */ /* 0x001fe400078ec0ff */
[----:B------:R-:W-:-:S03]  /*60f0*/  SHF.L.U32 R7, R5, 0x1f, RZ ;  /* 0x0000001f05077819 */ /* 0x000fc600000006ff */
[----:B------:R-:W-:-:S04]  /*6100*/  IMAD R14, R6, 0x8, R15 ;  /* 0x00000008060e7824 */ /* 0x000fc800078e020f */
[----:B------:R-:W0:Y:S02]  /*6110*/  SYNCS.PHASECHK.TRANS64.TRYWAIT P1, [R14+URZ+0x20], R7 ;  /* 0x000020070e0075a7 */ /* 0x000e24000802017f */
[----:B01----:R-:W-:Y:S05]  /*6120*/  @!P1 BRA `(.L_x_170) ;  /* 0x0000000c00749947 */ /* 0x003fea0003800000 */
.L_x_190:
[----:B0-----:R-:W-:Y:S01]  /*6130*/  PRMT R7, R19, 0x9910, RZ ;  /* 0x0000991013077816 */ /* 0x001fe200000000ff */
[----:B------:R0:W-:Y:S03]  /*6140*/  @!P2 SYNCS.ARRIVE.TRANS64 RZ, [R14+URZ], R9 ;  /* 0x000000090effa9a7 */ /* 0x0001e6000800003f */
[----:B------:R-:W-:-:S13]  /*6150*/  ISETP.NE.AND P1, PT, R7, 0x2, PT ;  /* 0x000000020700780c */ /* 0x000fda0003f25270 */
[----:B0-----:R-:W-:Y:S05]  /*6160*/  @P1 BRA `(.L_x_171) ;  /* 0x0000000000041947 */ /* 0x001fea0003800000 */
[----:B------:R-:W-:Y:S01]  /*6170*/  BPT.TRAP 0x1 ;  /* 0x000000040000795c */ /* 0x000fe20000300000 */
.L_x_171:
[----:B------:R-:W-:Y:S05]  /*6180*/  @P0 BRA `(.L_x_172) ;  /* 0x0000000000040947 */ /* 0x000fea0003800000 */
[----:B------:R-:W-:Y:S01]  /*6190*/  BPT.TRAP 0x1 ;  /* 0x000000040000795c */ /* 0x000fe20000300000 */
.L_x_172:
[--C-:B------:R-:W-:Y:S01]  /*61a0*/  IMAD R7, R6, 0x4000, R15.reuse ;  /* 0x0000400006077824 */ /* 0x100fe200078e020f */
[----:B------:R-:W-:Y:S01]  /*61b0*/  R2UR UR9, R14 ;  /* 0x000000000e0972ca */ /* 0x000fe200000e0000 */
[----:B------:R-:W-:Y:S01]  /*61c0*/  IMAD R15, R6, 0x1000, R15 ;  /* 0x00001000060f7824 */ /* 0x000fe200078e020f */
[----:B------:R-:W-:Y:S01]  /*61d0*/  UIADD3 UR4, UP0, UR20, 0xf0, URZ ;  /* 0x000000f014047890 */ /* 0x000fe2000ff1e03f */
[----:B------:R-:W-:Y:S01]  /*61e0*/  VIADD R4, R4, 0xffffffff ;  /* 0xffffffff04047836 */ /* 0x000fe20000000000 */
[----:B------:R-:W-:Y:S01]  /*61f0*/  R2UR UR5, R7 ;  /* 0x00000000070572ca */ /* 0x000fe200000e0000 */
[----:B------:R-:W-:Y:S01]  /*6200*/  UIADD3 UR22, UP1, UR20, 0x1f0, URZ ;  /* 0x000001f014167890 */ /* 0x000fe2000ff3e03f */
[----:B------:R-:W-:Y:S01]  /*6210*/  R2UR UR8, R15 ;  /* 0x000000000f0872ca */ /* 0x000fe200000e0000 */
[----:B------:R-:W-:Y:S01]  /*6220*/  VIADD R6, R6, 0x1 ;  /* 0x0000000106067836 */ /* 0x000fe20000000000 */
[----:B------:R-:W-:Y:S01]  /*6230*/  R2UR UR11, R13 ;  /* 0x000000000d0b72ca */ /* 0x000fe200000e0000 */
[----:B------:R-:W-:Y:S01]  /*6240*/  UIADD3.X UR23, URZ, UR21, URZ, UP1, !UPT ;  /* 0x000000153f177290 */ /* 0x000fe20008ffe43f */
[C---:B------:R-:W-:Y:S01]  /*6250*/  R2UR UR10, R21.reuse ;  /* 0x00000000150a72ca */ /* 0x040fe200000e0000 */
[----:B------:R-:W-:Y:S01]  /*6260*/  UMOV UR6, 0x0 ;  /* 0x0000000000067882 */ /* 0x000fe20000000000 */
[----:B------:R-:W-:Y:S01]  /*6270*/  R2UR UR12, R8 ;  /* 0x00000000080c72ca */ /* 0x000fe200000e0000 */
[----:B------:R-:W-:Y:S01]  /*6280*/  UMOV UR7, 0x10000000 ;  /* 0x1000000000077882 */ /* 0x000fe20000000000 */
[----:B------:R-:W-:Y:S01]  /*6290*/  R2UR UR18, R20 ;  /* 0x00000000141272ca */ /* 0x000fe200000e0000 */
[----:B------:R-:W-:Y:S01]  /*62a0*/  VIADD R21, R21, 0x40 ;  /* 0x0000004015157836 */ /* 0x000fe20000000000 */
[----:B------:R-:W-:Y:S01]  /*62b0*/  ISETP.GT.AND P3, PT, R4, 0x1, PT ;  /* 0x000000010400780c */ /* 0x000fe20003f64270 */
[----:B------:R-:W-:Y:S01]  /*62c0*/  UIADD3 UR13, UR5, 0x100, URZ ;  /* 0x00000100050d7890 */ /* 0x000fe2000fffe03f */
[----:B------:R-:W-:Y:S01]  /*62d0*/  ISETP.NE.AND P1, PT, R6, 0x4, PT ;  /* 0x000000040600780c */ /* 0x000fe20003f25270 */
[----:B------:R-:W-:-:S02]  /*62e0*/  UIADD3.X UR5, URZ, UR21, URZ, UP0, !UPT ;  /* 0x000000153f057290 */ /* 0x000fc400087fe43f */
[----:B------:R-:W-:Y:S01]  /*62f0*/  UIADD3 UR14, UR8, 0x10100, URZ ;  /* 0x00010100080e7890 */ /* 0x000fe2000fffe03f */
[----:B------:R-:W-:Y:S02]  /*6300*/  SEL R14, RZ, 0x1, P1 ;  /* 0x00000001ff0e7807 */ /* 0x000fe40000800000 */
[----:B------:R-:W-:Y:S01]  /*6310*/  UMOV UR8, UR13 ;  /* 0x0000000d00087c82 */ /* 0x000fe20008000000 */
[----:B------:R-:W-:Y:S02]  /*6320*/  SEL R6, R6, RZ, P1 ;  /* 0x000000ff06067207 */ /* 0x000fe40000800000 */
[----:B------:R-:W-:Y:S01]  /*6330*/  LOP3.LUT R5, R5, R14, RZ, 0x3c, !PT ;  /* 0x0000000e05057212 */ /* 0x000fe200078e3cff */
[----:B------:R0:W-:Y:S02]  /*6340*/  UTMALDG.3D [UR8], [UR4], desc[UR6] ;  /* 0x00000608040075b4 */ /* 0x0001e40008011000 */
[----:B0-----:R-:W-:Y:S01]  /*6350*/  UMOV UR8, UR14 ;  /* 0x0000000e00087c82 */ /* 0x001fe20008000000 */
[----:B------:R-:W-:-:S02]  /*6360*/  UMOV UR11, UR18 ;  /* 0x00000012000b7c82 */ /* 0x000fc40008000000 */
[----:B------:R0:W-:Y:S02]  /*6370*/  UTMALDG.3D [UR8], [UR22], desc[UR6] ;  /* 0x00000608160075b4 */ /* 0x0001e40008011000 */
[----:B0-----:R-:W-:Y:S05]  /*6380*/  @P3 BRA `(.L_x_173) ;  /* 0xfffffffc00483947 */ /* 0x001fea000383ffff */
.L_x_169:
[----:B------:R-:W-:Y:S05]  /*6390*/  BSYNC B1 ;  /* 0x0000000000017941 */ /* 0x000fea0003800000 */
.L_x_168:
[----:B------:R-:W-:Y:S01]  /*63a0*/  LOP3.LUT P3, RZ, R11, 0xff, RZ, 0xc0, !PT ;  /* 0x000000ff0bff7812 */ /* 0x000fe2000786c0ff */
[----:B------:R-:W-:Y:S01]  /*63b0*/  IMAD.IADD R3, R12, 0x1, R3 ;  /* 0x000000010c037824 */ /* 0x000fe200078e0203 */
[----:B------:R-:W-:Y:S01]  /*63c0*/  IADD3 R16, P4, R16, UR36, RZ ;  /* 0x0000002410107c10 */ /* 0x000fe2000ff9e0ff */
[----:B------:R-:W-:Y:S01]  /*63d0*/  ULDC.64 UR4, c[0x0][0x650] ;  /* 0x0001940000047ab9 */ /* 0x000fe20000000a00 */
[----:B------:R-:W-:Y:S01]  /*63e0*/  BSSY B1, `(.L_x_174) ;  /* 0x000006c000017945 */ /* 0x000fe20003800000 */
[----:B------:R-:W-:Y:S01]  /*63f0*/  IMAD.MOV.U32 R13, RZ, RZ, -0x1 ;  /* 0xffffffffff0d7424 */ /* 0x000fe200078e00ff */
[----:B------:R-:W-:Y:S01]  /*6400*/  ISETP.GT.U32.AND P1, PT, R3, 0x3, PT ;  /* 0x000000030300780c */ /* 0x000fe20003f24070 */
[----:B------:R-:W-:Y:S01]  /*6410*/  IMAD.MOV.U32 R20, RZ, RZ, -0x1 ;  /* 0xffffffffff147424 */ /* 0x000fe200078e00ff */
[----:B------:R-:W-:Y:S01]  /*6420*/  SHF.R.U32.HI R4, RZ, 0x2, R3 ;  /* 0x00000002ff047819 */ /* 0x000fe20000011603 */
[----:B------:R-:W-:Y:S01]  /*6430*/  IMAD.MOV.U32 R8, RZ, RZ, -0x1 ;  /* 0xffffffffff087424 */ /* 0x000fe200078e00ff */
[----:B------:R-:W-:-:S02]  /*6440*/  ISETP.LT.U32.AND P1, PT, R12, 0x4, P1 ;  /* 0x000000040c00780c */ /* 0x000fc40000f21070 */
[----:B------:R-:W-:Y:S01]  /*6450*/  IADD3.X R17, R17, UR42, RZ, P4, !PT ;  /* 0x0000002a11117c10 */ /* 0x000fe2000a7fe4ff */
[----:B------:R-:W0:Y:S01]  /*6460*/  @P3 S2R R6, SR_CgaCtaId ;  /* 0x0000000000063919 */ /* 0x000e220000008800 */
[----:B------:R-:W-:Y:S02]  /*6470*/  @P3 MOV R5, 0x400 ;  /* 0x0000040000053802 */ /* 0x000fe40000000f00 */
[----:B------:R-:W-:Y:S02]  /*6480*/  ISETP.GE.U32.AND P4, PT, R16, UR4, PT ;  /* 0x0000000410007c0c */ /* 0x000fe4000bf86070 */
[----:B------:R-:W-:Y:S02]  /*6490*/  LOP3.LUT R4, R4, 0x1, RZ, 0xc0, !PT ;  /* 0x0000000104047812 */ /* 0x000fe400078ec0ff */
[----:B------:R-:W-:Y:S02]  /*64a0*/  LOP3.LUT R3, R3, 0x3, RZ, 0xc0, !PT ;  /* 0x0000000303037812 */ /* 0x000fe400078ec0ff */
[----:B------:R-:W-:-:S02]  /*64b0*/  PRMT R11, RZ, 0x7610, R11 ;  /* 0x00007610ff0b7816 */ /* 0x000fc4000000000b */
[----:B0-----:R-:W-:-:S04]  /*64c0*/  @P3 LEA R5, R6, R5, 0x18 ;  /* 0x0000000506053211 */ /* 0x001fc800078ec0ff */
[----:B------:R0:W-:Y:S01]  /*64d0*/  @P3 SYNCS.ARRIVE.TRANS64.A1T0 RZ, [R5+URZ+0x58], RZ ;  /* 0x000058ff05ff39a7 */ /* 0x0001e2000810003f */
[----:B------:R-:W-:-:S04]  /*64e0*/  ISETP.NE.U32.AND P3, PT, R4, 0x1, PT ;  /* 0x000000010400780c */ /* 0x000fc80003f65070 */
[----:B------:R-:W-:Y:S02]  /*64f0*/  ISETP.GT.U32.AND P3, PT, R12, 0x3, !P3 ;  /* 0x000000030c00780c */ /* 0x000fe40005f64070 */
[----:B0-----:R-:W-:Y:S02]  /*6500*/  SEL R5, RZ, 0x1, !P1 ;  /* 0x00000001ff057807 */ /* 0x001fe40004800000 */
[----:B------:R-:W-:Y:S02]  /*6510*/  ISETP.GE.U32.AND.EX P1, PT, R17, UR5, PT, P4 ;  /* 0x0000000511007c0c */ /* 0x000fe4000bf26140 */
[----:B------:R-:W-:-:S04]  /*6520*/  SEL R4, RZ, 0x1, !P3 ;  /* 0x00000001ff047807 */ /* 0x000fc80005800000 */
[----:B------:R-:W-:Y:S02]  /*6530*/  LOP3.LUT R0, R4, R0, R5, 0x96, !PT ;  /* 0x0000000004007212 */ /* 0x000fe400078e9605 */
[----:B------:R-:W-:-:S05]  /*6540*/  PRMT R4, RZ, 0x7610, R4 ;  /* 0x00007610ff047816 */ /* 0x000fca0000000004 */
[----:B------:R-:W-:Y:S05]  /*6550*/  @P1 BRA `(.L_x_175) ;  /* 0x0000000400501947 */ /* 0x000fea0003800000 */
[----:B------:R-:W-:Y:S01]  /*6560*/  ULDC.64 UR4, c[0x0][0x628] ;  /* 0x00018a0000047ab9 */ /* 0x000fe20000000a00 */
[----:B------:R-:W0:Y:S01]  /*6570*/  S2R R14, SR_CTAID.X ;  /* 0x00000000000e7919 */ /* 0x000e220000002500 */
[----:B------:R-:W-:Y:S01]  /*6580*/  ISETP.NE.U32.AND P1, PT, RZ, UR4, PT ;  /* 0x00000004ff007c0c */ /* 0x000fe2000bf25070 */
[----:B------:R-:W-:Y:S01]  /*6590*/  ULDC UR7, c[0x0][0x630] ;  /* 0x00018c0000077ab9 */ /* 0x000fe20000000800 */
[----:B------:R-:W-:Y:S01]  /*65a0*/  IMAD.MOV.U32 R4, RZ, RZ, R16 ;  /* 0x000000ffff047224 */ /* 0x000fe200078e0010 */
[----:B------:R-:W1:Y:S01]  /*65b0*/  S2R R13, SR_CTAID.Y ;  /* 0x00000000000d7919 */ /* 0x000e620000002600 */
[----:B------:R-:W-:Y:S01]  /*65c0*/  ISETP.NE.AND.EX P1, PT, RZ, UR5, PT, P1 ;  /* 0x00000005ff007c0c */ /* 0x000fe2000bf25310 */
[----:B------:R-:W-:-:S12]  /*65d0*/  IMAD.MOV.U32 R5, RZ, RZ, R17 ;  /* 0x000000ffff057224 */ /* 0x000fd800078e0011 */
[----:B------:R-:W-:Y:S05]  /*65e0*/  @!P1 BRA `(.L_x_176) ;  /* 0x0000000000289947 */ /* 0x000fea0003800000 */
[----:B------:R-:W-:Y:S02]  /*65f0*/  ULDC UR6, c[0x0][0x634] ;  /* 0x00018d0000067ab9 */ /* 0x000fe40000000800 */
[----:B------:R-:W-:-:S05]  /*6600*/  IADD3 R9, P1, R16, UR6, RZ ;  /* 0x0000000610097c10 */ /* 0x000fca000ff3e0ff */
[----:B------:R-:W-:-:S04]  /*6610*/  IMAD.X R15, RZ, RZ, R17, P1 ;  /* 0x000000ffff0f7224 */ /* 0x000fc800008e0611 */
[----:B------:R-:W-:-:S04]  /*6620*/  IMAD.WIDE.U32 R6, R15, UR4, RZ ;  /* 0x000000040f067c25 */ /* 0x000fc8000f8e00ff */
[----:B------:R-:W-:-:S04]  /*6630*/  IMAD.WIDE.U32 R6, P1, R9, UR5, R6 ;  /* 0x0000000509067c25 */ /* 0x000fc8000f820006 */
[----:B------:R-:W-:-:S04]  /*6640*/  IMAD.WIDE.U32 R8, R9, UR4, RZ ;  /* 0x0000000409087c25 */ /* 0x000fc8000f8e00ff */
[----:B------:R-:W-:Y:S01]  /*6650*/  IMAD.X R5, RZ, RZ, RZ, P1 ;  /* 0x000000ffff057224 */ /* 0x000fe200008e06ff */
[----:B------:R-:W-:Y:S01]  /*6660*/  IADD3 RZ, P1, R9, R6, RZ ;  /* 0x0000000609ff7210 */ /* 0x000fe20007f3e0ff */
[----:B------:R-:W-:-:S04]  /*6670*/  IMAD.MOV.U32 R4, RZ, RZ, R7 ;  /* 0x000000ffff047224 */ /* 0x000fc800078e0007 */
[----:B------:R-:W-:-:S08]  /*6680*/  IMAD.WIDE.U32.X R4, R15, UR5, R4, P1 ;  /* 0x000000050f047c25 */ /* 0x000fd000088e0404 */
.L_x_176:
[--C-:B------:R-:W-:Y:S01]  /*6690*/  SHF.R.U64 R8, R4, UR7, R5.reuse ;  /* 0x0000000704087c19 */ /* 0x100fe20008001205 */
[----:B------:R-:W-:Y:S01]  /*66a0*/  ULDC.64 UR4, c[0x0][0x620] ;  /* 0x0001880000047ab9 */ /* 0x000fe20000000a00 */
[----:B------:R-:W-:Y:S01]  /*66b0*/  SHF.R.U32.HI R4, RZ, UR7, R5 ;  /* 0x00000007ff047c19 */ /* 0x000fe20008011605 */
[----:B------:R-:W2:Y:S01]  /*66c0*/  LDC R25, c[0x0][0x144] ;  /* 0x00005100ff197b82 */ /* 0x000ea20000000800 */
[----:B------:R-:W-:Y:S01]  /*66d0*/  IADD3 R7, P1, RZ, -R8, RZ ;  /* 0x80000008ff077210 */ /* 0x000fe20007f3e0ff */
[----:B------:R-:W-:Y:S01]  /*66e0*/  ULDC.64 UR8, c[0x0][0x640] ;  /* 0x0001900000087ab9 */ /* 0x000fe20000000a00 */
[----:B0-----:R-:W-:Y:S01]  /*66f0*/  I2FP.F32.U32 R9, R14 ;  /* 0x0000000e00097245 */ /* 0x001fe20000201000 */
[----:B------:R-:W-:Y:S02]  /*6700*/  ULDC UR6, c[0x0][0x608] ;  /* 0x0001820000067ab9 */ /* 0x000fe40000000800 */
[----:B------:R-:W-:Y:S01]  /*6710*/  IMAD.X R4, RZ, RZ, ~R4, P1 ;  /* 0x000000ffff047224 */ /* 0x000fe200008e0e04 */
[----:B------:R-:W-:Y:S01]  /*6720*/  ISETP.NE.U32.AND P1, PT, RZ, UR8, PT ;  /* 0x00000008ff007c0c */ /* 0x000fe2000bf25070 */
[----:B------:R-:W0:Y:S02]  /*6730*/  LDC R20, c[0x0][0x148] ;  /* 0x00005200ff147b82 */ /* 0x000e240000000800 */
[----:B------:R-:W-:Y:S01]  /*6740*/  IMAD R6, R4, UR4, RZ ;  /* 0x0000000404067c24 */ /* 0x000fe2000f8e02ff */
[----:B------:R-:W-:Y:S01]  /*6750*/  ISETP.NE.AND.EX P1, PT, RZ, UR9, PT, P1 ;  /* 0x00000009ff007c0c */ /* 0x000fe2000bf25310 */
[----:B------:R-:W-:Y:S01]  /*6760*/  IMAD.WIDE.U32 R4, R7, UR4, R16 ;  /* 0x0000000407047c25 */ /* 0x000fe2000f8e0010 */
[----:B------:R-:W-:-:S03]  /*6770*/  ULDC UR4, c[0x0][0x150] ;  /* 0x0000540000047ab9 */ /* 0x000fc60000000800 */
[----:B------:R-:W-:Y:S02]  /*6780*/  IMAD R7, R7, UR5, R6 ;  /* 0x0000000507077c24 */ /* 0x000fe4000f8e0206 */
[----:B------:R-:W-:Y:S01]  /*6790*/  FMUL R6, R9, UR4 ;  /* 0x0000000409067c20 */ /* 0x000fe20008400000 */
[----:B------:R-:W-:Y:S01]  /*67a0*/  ULDC UR4, c[0x0][0x618] ;  /* 0x0001860000047ab9 */ /* 0x000fe20000000800 */
[----:B------:R-:W-:Y:S01]  /*67b0*/  ULDC UR5, c[0x0][0x154] ;  /* 0x0000550000057ab9 */ /* 0x000fe20000000800 */
[----:B------:R-:W-:-:S03]  /*67c0*/  IMAD.IADD R5, R5, 0x1, R7 ;  /* 0x0000000105057824 */ /* 0x000fc600078e0207 */
[----:B------:R-:W3:Y:S02]  /*67d0*/  F2I.U32.TRUNC.NTZ R6, R6 ;  /* 0x0000000600067305 */ /* 0x000ee4000020f000 */
[----:B------:R-:W-:Y:S02]  /*67e0*/  SHF.R.U64 R9, R4, UR4, R5 ;  /* 0x0000000404097c19 */ /* 0x000fe40008001205 */
[----:B-1----:R-:W-:-:S05]  /*67f0*/  I2FP.F32.U32 R4, R13 ;  /* 0x0000000d00047245 */ /* 0x002fca0000201000 */
[----:B------:R-:W-:Y:S01]  /*6800*/  FMUL R22, R4, UR5 ;  /* 0x0000000504167c20 */ /* 0x000fe20008400000 */
[----:B------:R-:W-:Y:S01]  /*6810*/  SHF.R.U32.HI R4, RZ, UR4, R5 ;  /* 0x00000004ff047c19 */ /* 0x000fe20008011605 */
[----:B------:R-:W-:-:S03]  /*6820*/  ULDC UR4, c[0x0][0x658] ;  /* 0x0001960000047ab9 */ /* 0x000fc60000000800 */
[--C-:B------:R-:W-:Y:S01]  /*6830*/  SHF.R.U64 R21, R9, UR6, R4.reuse ;  /* 0x0000000609157c19 */ /* 0x100fe20008001204 */
[----:B------:R-:W1:Y:S01]  /*6840*/  F2I.U32.TRUNC.NTZ R22, R22 ;  /* 0x0000001600167305 */ /* 0x000e62000020f000 */
[----:B------:R-:W-:Y:S01]  /*6850*/  SHF.R.U32.HI R4, RZ, UR6, R4 ;  /* 0x00000006ff047c19 */ /* 0x000fe20008011604 */
[----:B---3--:R-:W-:-:S03]  /*6860*/  IMAD.MOV R6, RZ, RZ, -R6 ;  /* 0x000000ffff067224 */ /* 0x008fc600078e0a06 */
[----:B------:R-:W-:Y:S01]  /*6870*/  SHF.R.U64 R15, R21, UR4, R4 ;  /* 0x00000004150f7c19 */ /* 0x000fe20008001204 */
[----:B--2---:R-:W-:Y:S01]  /*6880*/  IMAD R14, R25, R6, R14 ;  /* 0x00000006190e7224 */ /* 0x004fe200078e020e */
[----:B------:R-:W-:-:S03]  /*6890*/  SHF.R.U32.HI R23, RZ, UR4, R4 ;  /* 0x00000004ff177c19 */ /* 0x000fc60008011604 */
[----:B------:R-:W-:Y:S02]  /*68a0*/  IMAD.MOV.U32 R4, RZ, RZ, R15 ;  /* 0x000000ffff047224 */ /* 0x000fe400078e000f */
[----:B------:R-:W-:Y:S01]  /*68b0*/  IMAD.MOV.U32 R5, RZ, RZ, R23 ;  /* 0x000000ffff057224 */ /* 0x000fe200078e0017 */
[----:B-1----:R-:W-:Y:S06]  /*68c0*/  @!P1 BRA `(.L_x_177) ;  /* 0x0000000000289947 */ /* 0x002fec0003800000 */
[----:B------:R-:W-:Y:S02]  /*68d0*/  ULDC UR4, c[0x0][0x64c] ;  /* 0x0001930000047ab9 */ /* 0x000fe40000000800 */
[----:B------:R-:W-:-:S05]  /*68e0*/  IADD3 R5, P1, R15, UR4, RZ ;  /* 0x000000040f057c10 */ /* 0x000fca000ff3e0ff */
[----:B------:R-:W-:-:S04]  /*68f0*/  IMAD.X R23, RZ, RZ, R23, P1 ;  /* 0x000000ffff177224 */ /* 0x000fc800008e0617 */
[----:B------:R-:W-:-:S04]  /*6900*/  IMAD.WIDE.U32 R6, R23, UR8, RZ ;  /* 0x0000000817067c25 */ /* 0x000fc8000f8e00ff */
[----:B------:R-:W-:-:S04]  /*6910*/  IMAD.WIDE.U32 R6, P1, R5, UR9, R6 ;  /* 0x0000000905067c25 */ /* 0x000fc8000f820006 */
[----:B------:R-:W-:-:S04]  /*6920*/  IMAD.WIDE.U32 R4, R5, UR8, RZ ;  /* 0x0000000805047c25 */ /* 0x000fc8000f8e00ff */
[----:B------:R-:W-:Y:S01]  /*6930*/  IMAD.MOV.U32 R4, RZ, RZ, R7 ;  /* 0x000000ffff047224 */ /* 0x000fe200078e0007 */
[----:B------:R-:W-:Y:S01]  /*6940*/  IADD3 RZ, P3, R5, R6, RZ ;  /* 0x0000000605ff7210 */ /* 0x000fe20007f7e0ff */
[----:B------:R-:W-:-:S04]  /*6950*/  IMAD.X R5, RZ, RZ, RZ, P1 ;  /* 0x000000ffff057224 */ /* 0x000fc800008e06ff */
[----:B------:R-:W-:-:S08]  /*6960*/  IMAD.WIDE.U32.X R4, R23, UR9, R4, P3 ;  /* 0x0000000917047c25 */ /* 0x000fd000098e0404 */
.L_x_177:
[----:B------:R-:W-:Y:S01]  /*6970*/  ISETP.NE.AND P1, PT, R2, 0x1, PT ;  /* 0x000000010200780c */ /* 0x000fe20003f25270 */
[----:B------:R-:W-:Y:S01]  /*6980*/  ULDC UR4, c[0x0][0x648] ;  /* 0x0001920000047ab9 */ /* 0x000fe20000000800 */
[----:B------:R-:W-:Y:S01]  /*6990*/  LOP3.LUT R21, R21, UR16, RZ, 0xc0, !PT ;  /* 0x0000001015157c12 */ /* 0x000fe2000f8ec0ff */
[----:B------:R-:W-:Y:S01]  /*69a0*/  IMAD.MOV R22, RZ, RZ, -R22 ;  /* 0x000000ffff167224 */ /* 0x000fe200078e0a16 */
[----:B------:R-:W-:Y:S01]  /*69b0*/  SHF.R.U64 R4, R4, UR4, R5 ;  /* 0x0000000404047c19 */ /* 0x000fe20008001205 */
[----:B------:R-:W-:Y:S01]  /*69c0*/  ULDC UR4, c[0x0][0x638] ;  /* 0x00018e0000047ab9 */ /* 0x000fe20000000800 */
[----:B------:R-:W-:Y:S01]  /*69d0*/  ULDC UR5, c[0x0][0x610] ;  /* 0x0001840000057ab9 */ /* 0x000fe20000000800 */
[----:B------:R-:W-:Y:S02]  /*69e0*/  IMAD.MOV.U32 R5, RZ, RZ, 0x1 ;  /* 0x00000001ff057424 */ /* 0x000fe400078e00ff */
[----:B------:R-:W-:Y:S02]  /*69f0*/  IMAD.MOV R6, RZ, RZ, -R4 ;  /* 0x000000ffff067224 */ /* 0x000fe400078e0a04 */
[----:B------:R-:W-:Y:S01]  /*6a00*/  IMAD R21, R4, UR17, R21 ;  /* 0x0000001104157c24 */ /* 0x000fe2000f8e0215 */
[----:B------:R-:W-:Y:S01]  /*6a10*/  LOP3.LUT R4, R9, UR15, RZ, 0xc0, !PT ;  /* 0x0000000f09047c12 */ /* 0x000fe2000f8ec0ff */
[----:B0-----:R-:W-:-:S02]  /*6a20*/  @P1 IMAD R14, R20, R22, R13 ;  /* 0x00000016140e1224 */ /* 0x001fc400078e020d */
[----:B------:R-:W-:Y:S01]  /*6a30*/  IMAD R15, R6, UR4, R15 ;  /* 0x00000004060f7c24 */ /* 0x000fe2000f8e020f */
[----:B------:R-:W-:Y:S01]  /*6a40*/  ULDC UR4, c[0x0][0x600] ;  /* 0x0001800000047ab9 */ /* 0x000fe20000000800 */
[----:B------:R-:W-:Y:S02]  /*6a50*/  IMAD R14, R21, UR5, R14 ;  /* 0x00000005150e7c24 */ /* 0x000fe4000f8e020e */
[--C-:B------:R-:W-:Y:S01]  /*6a60*/  IMAD R15, R15, UR4, R4.reuse ;  /* 0x000000040f0f7c24 */ /* 0x100fe2000f8e0204 */
[----:B------:R-:W-:-:S04]  /*6a70*/  PRMT R4, R5, 0x7610, R4 ;  /* 0x0000761005047816 */ /* 0x000fc80000000004 */
[----:B------:R-:W-:Y:S02]  /*6a80*/  SEL R20, R15, R14, !P1 ;  /* 0x0000000e0f147207 */ /* 0x000fe40004800000 */
[----:B------:R-:W-:-:S07]  /*6a90*/  SEL R13, R14, R15, !P1 ;  /* 0x0000000f0e0d7207 */ /* 0x000fce0004800000 */
.L_x_175:
[----:B------:R-:W-:Y:S05]  /*6aa0*/  BSYNC B1 ;  /* 0x0000000000017941 */ /* 0x000fea0003800000 */
.L_x_174:
[----:B------:R-:W-:-:S13]  /*6ab0*/  LOP3.LUT P1, RZ, R4, 0xff, RZ, 0xc0, !PT ;  /* 0x000000ff04ff7812 */ /* 0x000fda000782c0ff */
[----:B------:R-:W-:Y:S05]  /*6ac0*/  @P1 BRA `(.L_x_178) ;  /* 0xfffffff400441947 */ /* 0x000fea000383ffff */
[----:B------:R-:W-:Y:S05]  /*6ad0*/  BSYNC B0 ;  /* 0x0000000000007941 */ /* 0x000fea0003800000 */
.L_x_166:
[----:B------:R-:W-:-:S03]  /*6ae0*/  UMOV UR4, 0xffffffff ;  /* 0xffffffff00047882 */ /* 0x000fc60000000000 */
[----:B------:R-:W-:Y:S05]  /*6af0*/  BRA.DIV UR4, `(.L_x_179) ;  /* 0x0000000604147947 */ /* 0x000fea000b800000 */
[----:B------:R-:W-:-:S13]  /*6b00*/  ELECT P6, URZ, PT ;  /* 0x00000000003f782f */ /* 0x000fda00038c0000 */
.L_x_193:
[----:B------:R-:W-:Y:S04]  /*6b10*/  BSSY B0, `(.L_x_180) ;  /* 0x000002b000007945 */ /* 0x000fe80003800000 */
[----:B------:R-:W-:Y:S05]  /*6b20*/  @!P6 BRA `(.L_x_181) ;  /* 0x0000000000a4e947 */ /* 0x000fea0003800000 */
[----:B------:R-:W-:-:S04]  /*6b30*/  LOP3.LUT R18, R18, 0x2, RZ, 0xfc, !PT ;  /* 0x0000000212127812 */ /* 0x000fc800078efcff */
[----:B------:R-:W-:-:S13]  /*6b40*/  ISETP.NE.AND P0, PT, R18, 0x3, PT ;  /* 0x000000031200780c */ /* 0x000fda0003f05270 */
[----:B------:R-:W-:Y:S05]  /*6b50*/  @!P0 BRA `(.L_x_182) ;  /* 0x0000000000048947 */ /* 0x000fea0003800000 */
[----:B------:R-:W-:Y:S01]  /*6b60*/  BPT.TRAP 0x1 ;  /* 0x000000040000795c */ /* 0x000fe20000300000 */
.L_x_182:
[----:B------:R-:W0:Y:S01]  /*6b70*/  S2R R5, SR_CgaCtaId ;  /* 0x0000000000057919 */ /* 0x000e220000008800 */
[----:B------:R-:W-:Y:S02]  /*6b80*/  MOV R2, 0x400 ;  /* 0x0000040000027802 */ /* 0x000fe40000000f00 */
[----:B------:R-:W-:Y:S02]  /*6b90*/  SHF.L.U32 R4, R0, 0x1f, RZ ;  /* 0x0000001f00047819 */ /* 0x000fe400000006ff */
[----:B0-----:R-:W-:-:S05]  /*6ba0*/  LEA R2, R5, R2, 0x18 ;  /* 0x0000000205027211 */ /* 0x001fca00078ec0ff */
[----:B------:R-:W-:-:S04]  /*6bb0*/  VIADD R2, R2, 0x20 ;  /* 0x0000002002027836 */ /* 0x000fc80000000000 */
[C---:B------:R-:W-:Y:S02]  /*6bc0*/  IMAD R7, R3.reuse, 0x8, R2 ;  /* 0x0000000803077824 */ /* 0x040fe400078e0202 */
[----:B------:R-:W-:Y:S02]  /*6bd0*/  VIADD R3, R3, 0x1 ;  /* 0x0000000103037836 */ /* 0x000fe40000000000 */
[----:B------:R-:W0:Y:S03]  /*6be0*/  SYNCS.PHASECHK.TRANS64.TRYWAIT P0, [R7+URZ], R4 ;  /* 0x00000004070075a7 */ /* 0x000e26000800017f */
[----:B------:R-:W-:-:S04]  /*6bf0*/  ISETP.NE.AND P1, PT, R3, 0x4, PT ;  /* 0x000000040300780c */ /* 0x000fc80003f25270 */
[----:B------:R-:W-:Y:S02]  /*6c00*/  SEL R5, RZ, 0x1, P1 ;  /* 0x00000001ff057807 */ /* 0x000fe40000800000 */
[----:B------:R-:W-:Y:S02]  /*6c10*/  SEL R3, R3, RZ, P1 ;  /* 0x000000ff03037207 */ /* 0x000fe40000800000 */
[----:B------:R-:W-:-:S03]  /*6c20*/  LOP3.LUT R6, R0, R5, RZ, 0x3c, !PT ;  /* 0x0000000500067212 */ /* 0x000fc600078e3cff */
[----:B------:R-:W-:Y:S01]  /*6c30*/  IMAD R8, R3, 0x8, R2 ;  /* 0x0000000803087824 */ /* 0x000fe200078e0202 */
[----:B------:R-:W-:Y:S01]  /*6c40*/  SHF.L.U32 R5, R6, 0x1f, RZ ;  /* 0x0000001f06057819 */ /* 0x000fe200000006ff */
[----:B0-----:R-:W-:Y:S06]  /*6c50*/  @!P0 BRA `(.L_x_183) ;  /* 0x0000000000dc8947 */ /* 0x001fec0003800000 */
.L_x_194:
[----:B------:R-:W1:Y:S01]  /*6c60*/  SYNCS.PHASECHK.TRANS64.TRYWAIT P0, [R8+URZ], R5 ;  /* 0x00000005080075a7 */ /* 0x000e62000800017f */
[----:B------:R-:W-:-:S05]  /*6c70*/  VIADD R0, R3, 0x1 ;  /* 0x0000000103007836 */ /* 0x000fca0000000000 */
[----:B------:R-:W-:-:S04]  /*6c80*/  ISETP.NE.AND P1, PT, R0, 0x4, PT ;  /* 0x000000040000780c */ /* 0x000fc80003f25270 */
[----:B------:R-:W-:Y:S02]  /*6c90*/  SEL R3, RZ, 0x1, P1 ;  /* 0x00000001ff037807 */ /* 0x000fe40000800000 */
[----:B0-----:R-:W-:Y:S02]  /*6ca0*/  SEL R7, R0, RZ, P1 ;  /* 0x000000ff00077207 */ /* 0x001fe40000800000 */
[----:B------:R-:W-:-:S03]  /*6cb0*/  LOP3.LUT R9, R6, R3, RZ, 0x3c, !PT ;  /* 0x0000000306097212 */ /* 0x000fc600078e3cff */
[----:B------:R-:W-:Y:S01]  /*6cc0*/  IMAD R11, R7, 0x8, R2 ;  /* 0x00000008070b7824 */ /* 0x000fe200078e0202 */
[----:B------:R-:W-:Y:S01]  /*6cd0*/  SHF.L.U32 R6, R9, 0x1f, RZ ;  /* 0x0000001f09067819 */ /* 0x000fe200000006ff */
[----:B-1----:R-:W-:Y:S06]  /*6ce0*/  @!P0 BRA `(.L_x_184) ;  /* 0x0000000000cc8947 */ /* 0x002fec0003800000 */
.L_x_195:
[----:B------:R-:W1:Y:S01]  /*6cf0*/  SYNCS.PHASECHK.TRANS64.TRYWAIT P0, [R11+URZ], R6 ;  /* 0x000000060b0075a7 */ /* 0x000e62000800017f */
[----:B------:R-:W-:-:S05]  /*6d00*/  VIADD R0, R7, 0x1 ;  /* 0x0000000107007836 */ /* 0x000fca0000000000 */
[----:B------:R-:W-:-:S04]  /*6d10*/  ISETP.NE.AND P1, PT, R0, 0x4, PT ;  /* 0x000000040000780c */ /* 0x000fc80003f25270 */
[----:B------:R-:W-:Y:S02]  /*6d20*/  SEL R4, RZ, 0x1, P1 ;  /* 0x00000001ff047807 */ /* 0x000fe40000800000 */
[----:B------:R-:W-:Y:S02]  /*6d30*/  SEL R3, R0, RZ, P1 ;  /* 0x000000ff00037207 */ /* 0x000fe40000800000 */
[----:B------:R-:W-:Y:S01]  /*6d40*/  LOP3.LUT R0, R9, R4, RZ, 0x3c, !PT ;  /* 0x0000000409007212 */ /* 0x000fe200078e3cff */
[----:B-1----:R-:W-:Y:S06]  /*6d50*/  @!P0 BRA `(.L_x_185) ;  /* 0x0000000000c48947 */ /* 0x002fec0003800000 */
.L_x_196:
[----:B------:R-:W-:Y:S01]  /*6d60*/  IMAD R3, R3, 0x8, R2 ;  /* 0x0000000803037824 */ /* 0x000fe200078e0202 */
[----:B------:R-:W-:-:S07]  /*6d70*/  SHF.L.U32 R0, R0, 0x1f, RZ ;  /* 0x0000001f00007819 */ /* 0x000fce00000006ff */
.L_x_186:
[----:B--2---:R2:W3:Y:S02]  /*6d80*/  SYNCS.PHASECHK.TRANS64.TRYWAIT P0, [R3+URZ], R0 ;  /* 0x00000000030075a7 */ /* 0x0044e4000800017f */
[----:B---3--:R-:W-:Y:S05]  /*6d90*/  @!P0 NANOSLEEP.SYNCS 0x989680 ;  /* 0x009896800000895d */ /* 0x008fea0003900000 */
[----:B------:R-:W3:Y:S02]  /*6da0*/  @!P0 SYNCS.PHASECHK.TRANS64 P0, [R3+URZ], R0 ;  /* 0x00000000030085a7 */ /* 0x000ee4000800007f */
[----:B---3--:R-:W-:Y:S05]  /*6db0*/  @!P0 BRA `(.L_x_186) ;  /* 0xfffffffc00f08947 */ /* 0x008fea000383ffff */
.L_x_181:
[----:B------:R-:W-:Y:S05]  /*6dc0*/  BSYNC B0 ;  /* 0x0000000000007941 */ /* 0x000fea0003800000 */
.L_x_180:
[----:B------:R-:W-:Y:S05]  /*6dd0*/  EXIT ;  /* 0x000000000000794d */ /* 0x000fea0003800000 */
.L_x_17:
[----:B-1----:R1:W2:Y:S02]  /*6de0*/  SYNCS.PHASECHK.TRANS64.TRYWAIT P1, [R3+URZ], R0 ;  /* 0x00000000030075a7 */ /* 0x0022a4000802017f */
[----:B--2---:R-:W-:Y:S05]  /*6df0*/  @!P1 NANOSLEEP.SYNCS 0x989680 ;  /* 0x009896800000995d */ /* 0x004fea0003900000 */
[----:B------:R-:W2:Y:S02]  /*6e00*/  @!P1 SYNCS.PHASECHK.TRANS64 P1, [R3+URZ], R0 ;  /* 0x00000000030095a7 */ /* 0x000ea4000802007f */
[----:B--2---:R-:W-:Y:S05]  /*6e10*/  @!P1 BRA `(.L_x_17) ;  /* 0xfffffffc00f09947 */ /* 0x004fea000383ffff */
[----:B------:R-:W-:Y:S05]  /*6e20*/  BRA `(.L_x_16) ;  /* 0xffffffa400a07947 */ /* 0x000fea000383ffff */
.L_x_22:
[----:B-1----:R1:W2:Y:S02]  /*6e30*/  SYNCS.PHASECHK.TRANS64.TRYWAIT P1, [R5+URZ], R4 ;  /* 0x00000004050075a7 */ /* 0x0022a4000802017f */
[----:B--2---:R-:W-:Y:S05]  /*6e40*/  @!P1 NANOSLEEP.SYNCS 0x989680 ;  /* 0x009896800000995d */ /* 0x004fea0003900000 */
[----:B------:R-:W2:Y:S02]  /*6e50*/  @!P1 SYNCS.PHASECHK.TRANS64 P1, [R5+URZ], R4 ;  /* 0x00000004050095a7 */ /* 0x000ea4000802007f */
[----:B--2---:R-:W-:Y:S05]  /*6e60*/  @!P1 BRA `(.L_x_22) ;  /* 0xfffffffc00f09947 */ /* 0x004fea000383ffff */
[----:B------:R-:W-:Y:S05]  /*6e70*/  BRA `(.L_x_21) ;  /* 0xffffffa800747947 */ /* 0x000fea000383ffff */
.L_x_167:
[----:B------:R-:W-:Y:S01]  /*6e80*/  BSSY B1, `(.L_x_187) ;  /* 0x0000006000017945 */ /* 0x000fe20003800000 */
[----:B------:R-:W-:-:S07]  /*6e90*/  IMAD.MOV.U32 R15, RZ, RZ, -0x1 ;  /* 0xffffffffff0f7424 */ /* 0x000fce00078e00ff */
[----:B------:R-:W-:Y:S05]  /*6ea0*/  WARPSYNC.COLLECTIVE R15, `(.L_x_188) ;  /* 0x000000000f0c7348 */ /* 0x000fea0003c00000 */
[----:B------:R-:W-:Y:S02]  /*6eb0*/  ELECT P6, UR62, PT ;  /* 0x00000000003e782f */ /* 0x000fe400038c0000 */
[----:B------:R-:W-:Y:S01]  /*6ec0*/  MOV R14, UR62 ;  /* 0x0000003e000e7c02 */ /* 0x000fe20008000f00 */
[----:B------:R-:W-:Y:S10]  /*6ed0*/  ENDCOLLECTIVE ;  /* 0x000000000000791b */ /* 0x000ff40003800000 */
.L_x_188:
[----:B------:R-:W-:Y:S05]  /*6ee0*/  BSYNC B1 ;  /* 0x0000000000017941 */ /* 0x000fea0003800000 */
.L_x_187:
[----:B------:R-:W-:Y:S05]  /*6ef0*/  BRA `(.L_x_189) ;  /* 0xfffffff000447947 */ /* 0x000fea000383ffff */
.L_x_170:
[----:B0-----:R0:W1:Y:S02]  /*6f00*/  SYNCS.PHASECHK.TRANS64.TRYWAIT P1, [R14+URZ+0x20], R7 ;  /* 0x000020070e0075a7 */ /* 0x001064000802017f */
[----:B-1----:R-:W-:Y:S05]  /*6f10*/  @!P1 NANOSLEEP.SYNCS 0x989680 ;  /* 0x009896800000995d */ /* 0x002fea0003900000 */
[----:B------:R-:W1:Y:S02]  /*6f20*/  @!P1 SYNCS.PHASECHK.TRANS64 P1, [R14+URZ+0x20], R7 ;  /* 0x000020070e0095a7 */ /* 0x000e64000802007f */
[----:B-1----:R-:W-:Y:S05]  /*6f30*/  @!P1 BRA `(.L_x_170) ;  /* 0xfffffffc00f09947 */ /* 0x002fea000383ffff */
[----:B------:R-:W-:Y:S05]  /*6f40*/  BRA `(.L_x_190) ;  /* 0xfffffff000787947 */ /* 0x000fea000383ffff */
.L_x_179:
[----:B------:R-:W-:Y:S01]  /*6f50*/  BSSY B0, `(.L_x_191) ;  /* 0x0000006000007945 */ /* 0x000fe20003800000 */
[----:B------:R-:W-:-:S07]  /*6f60*/  IMAD.MOV.U32 R15, RZ, RZ, -0x1 ;  /* 0xffffffffff0f7424 */ /* 0x000fce00078e00ff */
[----:B------:R-:W-:Y:S05]  /*6f70*/  WARPSYNC.COLLECTIVE R15, `(.L_x_192) ;  /* 0x000000000f0c7348 */ /* 0x000fea0003c00000 */
[----:B------:R-:W-:Y:S02]  /*6f80*/  ELECT P6, UR62, PT ;  /* 0x00000000003e782f */ /* 0x000fe400038c0000 */
[----:B------:R-:W-:Y:S01]  /*6f90*/  MOV R14, UR62 ;  /* 0x0000003e000e7c02 */ /* 0x000fe20008000f00 */
[----:B------:R-:W-:Y:S10]  /*6fa0*/  ENDCOLLECTIVE ;  /* 0x000000000000791b */ /* 0x000ff40003800000 */
.L_x_192:
[----:B------:R-:W-:Y:S05]  /*6fb0*/  BSYNC B0 ;  /* 0x0000000000007941 */ /* 0x000fea0003800000 */
.L_x_191:
[----:B------:R-:W-:Y:S05]  /*6fc0*/  BRA `(.L_x_193) ;  /* 0xfffffff800d07947 */ /* 0x000fea000383ffff */
.L_x_183:
[----:B0-----:R0:W1:Y:S02]  /*6fd0*/  SYNCS.PHASECHK.TRANS64.TRYWAIT P0, [R7+URZ], R4 ;  /* 0x00000004070075a7 */ /* 0x001064000800017f */
[----:B-1----:R-:W-:Y:S05]  /*6fe0*/  @!P0 NANOSLEEP.SYNCS 0x989680 ;  /* 0x009896800000895d */ /* 0x002fea0003900000 */
[----:B------:R-:W1:Y:S02]  /*6ff0*/  @!P0 SYNCS.PHASECHK.TRANS64 P0, [R7+URZ], R4 ;  /* 0x00000004070085a7 */ /* 0x000e64000800007f */
[----:B-1----:R-:W-:Y:S05]  /*7000*/  @!P0 BRA `(.L_x_183) ;  /* 0xfffffffc00f08947 */ /* 0x002fea000383ffff */
[----:B------:R-:W-:Y:S05]  /*7010*/  BRA `(.L_x_194) ;  /* 0xfffffffc00107947 */ /* 0x000fea000383ffff */
.L_x_184:
[----:B0-----:R0:W1:Y:S02]  /*7020*/  SYNCS.PHASECHK.TRANS64.TRYWAIT P0, [R8+URZ], R5 ;  /* 0x00000005080075a7 */ /* 0x001064000800017f */
[----:B-1----:R-:W-:Y:S05]  /*7030*/  @!P0 NANOSLEEP.SYNCS 0x989680 ;  /* 0x009896800000895d */ /* 0x002fea0003900000 */
[----:B------:R-:W1:Y:S02]  /*7040*/  @!P0 SYNCS.PHASECHK.TRANS64 P0, [R8+URZ], R5 ;  /* 0x00000005080085a7 */ /* 0x000e64000800007f */
[----:B-1----:R-:W-:Y:S05]  /*7050*/  @!P0 BRA `(.L_x_184) ;  /* 0xfffffffc00f08947 */ /* 0x002fea000383ffff */
[----:B------:R-:W-:Y:S05]  /*7060*/  BRA `(.L_x_195) ;  /* 0xfffffffc00207947 */ /* 0x000fea000383ffff */
.L_x_185:
[----:B-1----:R1:W2:Y:S02]  /*7070*/  SYNCS.PHASECHK.TRANS64.TRYWAIT P0, [R11+URZ], R6 ;  /* 0x000000060b0075a7 */ /* 0x0022a4000800017f */
[----:B--2---:R-:W-:Y:S05]  /*7080*/  @!P0 NANOSLEEP.SYNCS 0x989680 ;  /* 0x009896800000895d */ /* 0x004fea0003900000 */
[----:B------:R-:W2:Y:S02]  /*7090*/  @!P0 SYNCS.PHASECHK.TRANS64 P0, [R11+URZ], R6 ;  /* 0x000000060b0085a7 */ /* 0x000ea4000800007f */
[----:B--2---:R-:W-:Y:S05]  /*70a0*/  @!P0 BRA `(.L_x_185) ;  /* 0xfffffffc00f08947 */ /* 0x004fea000383ffff */
[----:B------:R-:W-:Y:S05]  /*70b0*/  BRA `(.L_x_196) ;  /* 0xfffffffc00287947 */ /* 0x000fea000383ffff */
.L_x_197:
[----:B------:R-:W-:-:S00]  /*70c0*/  BRA `(.L_x_197) ;  /* 0xfffffffc00fc7947 */ /* 0x000fc0000383ffff */
[----:B------:R-:W-:-:S00]  /*70d0*/  NOP ;  /* 0x0000000000007918 */ /* 0x000fc00000000000 */
        /* <DEDUP_REMOVED lines=10> */
.L_x_198:


//--------------------- .nv.global.init           --------------------------
	.section	.nv.global.init,"aw",@progbits
.nv.global.init:
	.type		$str$22,@object
	.size		$str$22,($str$23 - $str$22)
$str$22:
        /*0000*/ 	.byte	0x6b, 0x5f, 0x74, 0x69, 0x6c, 0x65, 0x5f, 0x63, 0x6f, 0x75, 0x6e, 0x74, 0x20, 0x3e, 0x3d, 0x20
        /*0010*/ 	.byte	0x31, 0x00
	.type		$str$23,@object
	.size		$str$23,(__unnamed_1 - $str$23)
$str$23:
        /*0012*/ 	.byte	0x2f, 0x74, 0x6d, 0x70, 0x2f, 0x63, 0x75, 0x74, 0x6c, 0x61, 0x73, 0x73, 0x5f, 0x73, 0x77, 0x65
        /*0022*/ 	.byte	0x65, 0x70, 0x5f, 0x73, 0x72, 0x63, 0x2f, 0x69, 0x6e, 0x63, 0x6c, 0x75, 0x64, 0x65, 0x2f, 0x63
        /*0032*/ 	.byte	0x75, 0x74, 0x6c, 0x61, 0x73, 0x73, 0x2f, 0x67, 0x65, 0x6d, 0x6d, 0x2f, 0x63, 0x6f, 0x6c, 0x6c
        /*0042*/ 	.byte	0x65, 0x63, 0x74, 0x69, 0x76, 0x65, 0x2f, 0x73, 0x6d, 0x39, 0x30, 0x5f, 0x6d, 0x6d, 0x61, 0x5f
        /*0052*/ 	.byte	0x74, 0x6d, 0x61, 0x5f, 0x67, 0x6d, 0x6d, 0x61, 0x5f, 0x73, 0x73, 0x5f, 0x77, 0x61, 0x72, 0x70
        /*0062*/ 	.byte	0x73, 0x70, 0x65, 0x63, 0x69, 0x61, 0x6c, 0x69, 0x7a, 0x65, 0x64, 0x2e, 0x68, 0x70, 0x70, 0x00
	.type		__unnamed_1,@object
	.size		__unnamed_1,(.L_0 - __unnamed_1)
__unnamed_1:
        /*0072*/ 	.byte	0x76, 0x6f, 0x69, 0x64, 0x20, 0x63, 0x75, 0x74, 0x6c, 0x61, 0x73, 0x73, 0x3a, 0x3a, 0x67, 0x65
        /* <DEDUP_REMOVED lines=171> */
        /*0b32*/ 	.byte	0x65, 0x3a, 0x3a, 0x69, 0x64, 0x65, 0x6e, 0x74, 0x69, 0x74, 0x79, 0x5d, 0x00
.L_0:


//--------------------- .nv.shared._ZN7cutlass13device_kernelINS_4gemm6kernel13GemmUniversalIN4cute5tupleIJiiiiEEENS1_10collective13CollectiveMmaINS1_34MainloopSm90TmaGmmaWarpSpecializedILi4ENS5_IJNS4_1CILi1EEESB_SB_EEENS1_35KernelTmaWarpSpecializedCooperativeEEENS5_IJNSA_ILi256EEENSA_ILi64EEESG_EEEaNS5_IJlSB_lEEEaSI_NS4_8TiledMMAINS4_8MMA_AtomIJNS4_4SM904GMMA26MMA_64x64x32_S32S8S8_SS_TNEEEENS4_6LayoutINS5_IJNSA_ILi2EEESB_SB_EEENS5_IJSB_NSA_ILi0EEESS_EEEEENS5_IJNS4_10UnderscoreESV_SV_EEEEENS4_13SM90_TMA_LOADENS4_14ComposedLayoutINS4_7SwizzleILi2ELi4ELi3EEENS4_18smem_ptr_flag_bitsILi8EEENSP_INS5_IJNSA_ILi8EEESG_EEENS5_IJSG_SB_EEEEEEEvNS4_8identityESY_S18_vS19_EENS_8epilogue10collective6detail29Sm90TmaWarpSpecializedAdapterINS1C_15DefaultEpilogueIaSI_SI_NS1B_6thread17LinearCombinationIaLi1EiiLNS1G_9ScaleType4KindE0ELNS_15FloatRoundStyleE2EaEENS1_15EpilogueDefaultEEEEEvvEEEEvNT_6ParamsE --------------------------
	.section	.nv.shared._ZN7cutlass13device_kernelINS_4gemm6kernel13GemmUniversalIN4cute5tupleIJiiiiEEENS1_10collective13CollectiveMmaINS1_34MainloopSm90TmaGmmaWarpSpecializedILi4ENS5_IJNS4_1CILi1EEESB_SB_EEENS1_35KernelTmaWarpSpecializedCooperativeEEENS5_IJNSA_ILi256EEENSA_ILi64EEESG_EEEaNS5_IJlSB_lEEEaSI_NS4_8TiledMMAINS4_8MMA_AtomIJNS4_4SM904GMMA26MMA_64x64x32_S32S8S8_SS_TNEEEENS4_6LayoutINS5_IJNSA_ILi2EEESB_SB_EEENS5_IJSB_NSA_ILi0EEESS_EEEEENS5_IJNS4_10UnderscoreESV_SV_EEEEENS4_13SM90_TMA_LOADENS4_14ComposedLayoutINS4_7SwizzleILi2ELi4ELi3EEENS4_18smem_ptr_flag_bitsILi8EEENSP_INS5_IJNSA_ILi8EEESG_EEENS5_IJSG_SB_EEEEEEEvNS4_8identityESY_S18_vS19_EENS_8epilogue10collective6detail29Sm90TmaWarpSpecializedAdapterINS1C_15DefaultEpilogueIaSI_SI_NS1B_6thread17LinearCombinationIaLi1EiiLNS1G_9ScaleType4KindE0ELNS_15FloatRoundStyleE2EaEENS1_15EpilogueDefaultEEEEEvvEEEEvNT_6ParamsE,"aw",@nobits
	.sectionflags	@""
	.align	16
	.zero		1024


//--------------------- .nv.shared.reserved.0     --------------------------
	.section	.nv.shared.reserved.0,"aw",@nobits
	.weak		__nv_reservedSMEM_offset_0_alias
	.size		__nv_reservedSMEM_offset_0_alias, 0, 0
	.other		__nv_reservedSMEM_offset_0_alias,@"STO_CUDA_RESERVED_SHARED STV_DEFAULT"
__nv_reservedSMEM_offset_0_alias:
	.zero		0


//--------------------- .nv.global                --------------------------
	.section	.nv.global,"aw",@nobits
.nv.global:
	.type		_ZN39_INTERNAL_7c6d2e03_4_k_cu_e44a81da_47944cute1_E,@object
	.size		_ZN39_INTERNAL_7c6d2e03_4_k_cu_e44a81da_47944cute1_E,(_ZN39_INTERNAL_7c6d2e03_4_k_cu_e44a81da_47944cuda3std3__45__cpo6cbeginE - _ZN39_INTERNAL_7c6d2e03_4_k_cu_e44a81da_47944cute1_E)
_ZN39_INTERNAL_7c6d2e03_4_k_cu_e44a81da_47944cute1_E:
	.zero		1
	.type		_ZN39_INTERNAL_7c6d2e03_4_k_cu_e44a81da_47944cuda3std3__45__cpo6cbeginE,@object
	.size		_ZN39_INTERNAL_7c6d2e03_4_k_cu_e44a81da_47944cuda3std3__45__cpo6cbeginE,(_ZN39_INTERNAL_7c6d2e03_4_k_cu_e44a81da_47944cuda3std3__48in_placeE - _ZN39_INTERNAL_7c6d2e03_4_k_cu_e44a81da_47944cuda3std3__45__cpo6cbeginE)
_ZN39_INTERNAL_7c6d2e03_4_k_cu_e44a81da_47944cuda3std3__45__cpo6cbeginE:
	.zero		1
	.type		_ZN39_INTERNAL_7c6d2e03_4_k_cu_e44a81da_47944cuda3std3__48in_placeE,@object
	.size		_ZN39_INTERNAL_7c6d2e03_4_k_cu_e44a81da_47944cuda3std3__48in_placeE,(_ZN39_INTERNAL_7c6d2e03_4_k_cu_e44a81da_47944cuda3std6ranges3__45__cpo9iter_moveE - _ZN39_INTERNAL_7c6d2e03_4_k_cu_e44a81da_47944cuda3std3__48in_placeE)
_ZN39_INTERNAL_7c6d2e03_4_k_cu_e44a81da_47944cuda3std3__48in_placeE:
	.zero		1
	.type		_ZN39_INTERNAL_7c6d2e03_4_k_cu_e44a81da_47944cuda3std6ranges3__45__cpo9iter_moveE,@object
	.size		_ZN39_INTERNAL_7c6d2e03_4_k_cu_e44a81da_47944cuda3std6ranges3__45__cpo9iter_moveE,(_ZN39_INTERNAL_7c6d2e03_4_k_cu_e44a81da_47944cuda3std3__45__cpo5beginE - _ZN39_INTERNAL_7c6d2e03_4_k_cu_e44a81da_47944cuda3std6ranges3__45__cpo9iter_moveE)
_ZN39_INTERNAL_7c6d2e03_4_k_cu_e44a81da_47944cuda3std6ranges3__45__cpo9iter_moveE:
	.zero		1
	.type		_ZN39_INTERNAL_7c6d2e03_4_k_cu_e44a81da_47944cuda3std3__45__cpo5beginE,@object
	.size		_ZN39_INTERNAL_7c6d2e03_4_k_cu_e44a81da_47944cuda3std3__45__cpo5beginE,(_ZN39_INTERNAL_7c6d2e03_4_k_cu_e44a81da_47944cuda3std3__441_GLOBAL__N__7c6d2e03_4_k_cu_e44a81da_47946ignoreE - _ZN39_INTERNAL_7c6d2e03_4_k_cu_e44a81da_47944cuda3std3__45__cpo5beginE)
_ZN39_INTERNAL_7c6d2e03_4_k_cu_e44a81da_47944cuda3std3__45__cpo5beginE:
	.zero		1
	.type		_ZN39_INTERNAL_7c6d2e03_4_k_cu_e44a81da_47944cuda3std3__441_GLOBAL__N__7c6d2e03_4_k_cu_e44a81da_47946ignoreE,@object
	.size		_ZN39_INTERNAL_7c6d2e03_4_k_cu_e44a81da_47944cuda3std3__441_GLOBAL__N__7c6d2e03_4_k_cu_e44a81da_47946ignoreE,(_ZN39_INTERNAL_7c6d2e03_4_k_cu_e44a81da_47944cute7productE - _ZN39_INTERNAL_7c6d2e03_4_k_cu_e44a81da_47944cuda3std3__441_GLOBAL__N__7c6d2e03_4_k_cu_e44a81da_47946ignoreE)
_ZN39_INTERNAL_7c6d2e03_4_k_cu_e44a81da_47944cuda3std3__441_GLOBAL__N__7c6d2e03_4_k_cu_e44a81da_47946ignoreE:
	.zero		1
	.type		_ZN39_INTERNAL_7c6d2e03_4_k_cu_e44a81da_47944cute7productE,@object
	.size		_ZN39_INTERNAL_7c6d2e03_4_k_cu_e44a81da_47944cute7productE,(_ZN39_INTERNAL_7c6d2e03_4_k_cu_e44a81da_47944cuda3std3__45__cpo3endE - _ZN39_INTERNAL_7c6d2e03_4_k_cu_e44a81da_47944cute7productE)
_ZN39_INTERNAL_7c6d2e03_4_k_cu_e44a81da_47944cute7productE:
	.zero		1
	.type		_ZN39_INTERNAL_7c6d2e03_4_k_cu_e44a81da_47944cuda3std3__45__cpo3endE,@object
	.size		_ZN39_INTERNAL_7c6d2e03_4_k_cu_e44a81da_47944cuda3std3__45__cpo3endE,(_ZN39_INTERNAL_7c6d2e03_4_k_cu_e44a81da_47944cuda3std3__419piecewise_constructE - _ZN39_INTERNAL_7c6d2e03_4_k_cu_e44a81da_47944cuda3std3__45__cpo3endE)
_ZN39_INTERNAL_7c6d2e03_4_k_cu_e44a81da_47944cuda3std3__45__cpo3endE:
	.zero		1
	.type		_ZN39_INTERNAL_7c6d2e03_4_k_cu_e44a81da_47944cuda3std3__419piecewise_constructE,@object
	.size		_ZN39_INTERNAL_7c6d2e03_4_k_cu_e44a81da_47944cuda3std3__419piecewise_constructE,(_ZN39_INTERNAL_7c6d2e03_4_k_cu_e44a81da_47944cuda3std3__45__cpo4cendE - _ZN39_INTERNAL_7c6d2e03_4_k_cu_e44a81da_47944cuda3std3__419piecewise_constructE)
_ZN39_INTERNAL_7c6d2e03_4_k_cu_e44a81da_47944cuda3std3__419piecewise_constructE:
	.zero		1
	.type		_ZN39_INTERNAL_7c6d2e03_4_k_cu_e44a81da_47944cuda3std3__45__cpo4cendE,@object
	.size		_ZN39_INTERNAL_7c6d2e03_4_k_cu_e44a81da_47944cuda3std3__45__cpo4cendE,(_ZN39_INTERNAL_7c6d2e03_4_k_cu_e44a81da_47944cuda3std6ranges3__45__cpo4swapE - _ZN39_INTERNAL_7c6d2e03_4_k_cu_e44a81da_47944cuda3std3__45__cpo4cendE)
_ZN39_INTERNAL_7c6d2e03_4_k_cu_e44a81da_47944cuda3std3__45__cpo4cendE:
	.zero		1
	.type		_ZN39_INTERNAL_7c6d2e03_4_k_cu_e44a81da_47944cuda3std6ranges3__45__cpo4swapE,@object
	.size		_ZN39_INTERNAL_7c6d2e03_4_k_cu_e44a81da_47944cuda3std6ranges3__45__cpo4swapE,(.L_8 - _ZN39_INTERNAL_7c6d2e03_4_k_cu_e44a81da_47944cuda3std6ranges3__45__cpo4swapE)
_ZN39_INTERNAL_7c6d2e03_4_k_cu_e44a81da_47944cuda3std6ranges3__45__cpo4swapE:
	.zero		1
.L_8:


//--------------------- .nv.constant0._ZN7cutlass13device_kernelINS_4gemm6kernel13GemmUniversalIN4cute5tupleIJiiiiEEENS1_10collective13CollectiveMmaINS1_34MainloopSm90TmaGmmaWarpSpecializedILi4ENS5_IJNS4_1CILi1EEESB_SB_EEENS1_35KernelTmaWarpSpecializedCooperativeEEENS5_IJNSA_ILi256EEENSA_ILi64EEESG_EEEaNS5_IJlSB_lEEEaSI_NS4_8TiledMMAINS4_8MMA_AtomIJNS4_4SM904GMMA26MMA_64x64x32_S32S8S8_SS_TNEEEENS4_6LayoutINS5_IJNSA_ILi2EEESB_SB_EEENS5_IJSB_NSA_ILi0EEESS_EEEEENS5_IJNS4_10UnderscoreESV_SV_EEEEENS4_13SM90_TMA_LOADENS4_14ComposedLayoutINS4_7SwizzleILi2ELi4ELi3EEENS4_18smem_ptr_flag_bitsILi8EEENSP_INS5_IJNSA_ILi8EEESG_EEENS5_IJSG_SB_EEEEEEEvNS4_8identityESY_S18_vS19_EENS_8epilogue10collective6detail29Sm90TmaWarpSpecializedAdapterINS1C_15DefaultEpilogueIaSI_SI_NS1B_6thread17LinearCombinationIaLi1EiiLNS1G_9ScaleType4KindE0ELNS_15FloatRoundStyleE2EaEENS1_15EpilogueDefaultEEEEEvvEEEEvNT_6ParamsE --------------------------
	.section	.nv.constant0._ZN7cutlass13device_kernelINS_4gemm6kernel13GemmUniversalIN4cute5tupleIJiiiiEEENS1_10collective13CollectiveMmaINS1_34MainloopSm90TmaGmmaWarpSpecializedILi4ENS5_IJNS4_1CILi1EEESB_SB_EEENS1_35KernelTmaWarpSpecializedCooperativeEEENS5_IJNSA_ILi256EEENSA_ILi64EEESG_EEEaNS5_IJlSB_lEEEaSI_NS4_8TiledMMAINS4_8MMA_AtomIJNS4_4SM904GMMA26MMA_64x64x32_S32S8S8_SS_TNEEEENS4_6LayoutINS5_IJNSA_ILi2EEESB_SB_EEENS5_IJSB_NSA_ILi0EEESS_EEEEENS5_IJNS4_10UnderscoreESV_SV_EEEEENS4_13SM90_TMA_LOADENS4_14ComposedLayoutINS4_7SwizzleILi2ELi4ELi3EEENS4_18smem_ptr_flag_bitsILi8EEENSP_INS5_IJNSA_ILi8EEESG_EEENS5_IJSG_SB_EEEEEEEvNS4_8identityESY_S18_vS19_EENS_8epilogue10collective6detail29Sm90TmaWarpSpecializedAdapterINS1C_15DefaultEpilogueIaSI_SI_NS1B_6thread17LinearCombinationIaLi1EiiLNS1G_9ScaleType4KindE0ELNS_15FloatRoundStyleE2EaEENS1_15EpilogueDefaultEEEEEvvEEEEvNT_6ParamsE,"a",@progbits
	.sectionflags	@""
	.align	4
.nv.constant0._ZN7cutlass13device_kernelINS_4gemm6kernel13GemmUniversalIN4cute5tupleIJiiiiEEENS1_10collective13CollectiveMmaINS1_34MainloopSm90TmaGmmaWarpSpecializedILi4ENS5_IJNS4_1CILi1EEESB_SB_EEENS1_35KernelTmaWarpSpecializedCooperativeEEENS5_IJNSA_ILi256EEENSA_ILi64EEESG_EEEaNS5_IJlSB_lEEEaSI_NS4_8TiledMMAINS4_8MMA_AtomIJNS4_4SM904GMMA26MMA_64x64x32_S32S8S8_SS_TNEEEENS4_6LayoutINS5_IJNSA_ILi2EEESB_SB_EEENS5_IJSB_NSA_ILi0EEESS_EEEEENS5_IJNS4_10UnderscoreESV_SV_EEEEENS4_13SM90_TMA_LOADENS4_14ComposedLayoutINS4_7SwizzleILi2ELi4ELi3EEENS4_18smem_ptr_flag_bitsILi8EEENSP_INS5_IJNSA_ILi8EEESG_EEENS5_IJSG_SB_EEEEEEEvNS4_8identityESY_S18_vS19_EENS_8epilogue10collective6detail29Sm90TmaWarpSpecializedAdapterINS1C_15DefaultEpilogueIaSI_SI_NS1B_6thread17LinearCombinationIaLi1EiiLNS1G_9ScaleType4KindE0ELNS_15FloatRoundStyleE2EaEENS1_15EpilogueDefaultEEEEEvvEEEEvNT_6ParamsE:
	.zero		1664


//--------------------- SYMBOLS --------------------------

	.type		.nv.reservedSmem.offset0,@object
	.size		.nv.reservedSmem.offset0,0x4
	.type		__assertfail,@function
